	.target	sm_100a

	.elftype	@"ET_EXEC"


//--------------------- .note.nv.tkinfo           --------------------------
	.section	.note.nv.tkinfo,"",@"SHT_NOTE"
	.sectionflags	@"SHF_NOTE_NV_TKINFO"
	.tkinfo
        /*0018*/ 	.word	0x00000002
        /*0030*/ 	.string	""
        /*0030*/ 	.string	"ptxas"
        /*0030*/ 	.string	"Cuda compilation tools, release 13.0, V13.0.88"
        /*0030*/ 	.string	"Build cuda_13.0.r13.0/compiler.36424714_0"
        /*0030*/ 	.string	"-arch sm_100a -m 64 "



//--------------------- .note.nv.cuinfo           --------------------------
	.section	.note.nv.cuinfo,"",@"SHT_NOTE"
	.sectionflags	@"SHF_NOTE_NV_CUINFO"
        /*0018*/ 	.short	0x0002
        /*001a*/ 	.short	0x0064
        /*001c*/ 	.short	0x0082
	.zero		2


//--------------------- .nv.info                  --------------------------
	.section	.nv.info,"",@"SHT_CUDA_INFO"
	.align	4


	//----- nvinfo : EIATTR_REGCOUNT
	.align		4
        /*0000*/ 	.byte	0x04, 0x2f
        /*0002*/ 	.short	(.L_19 - .L_18)
	.align		4
.L_18:
        /*0004*/ 	.word	index@(_ZN7cutlass13device_kernelINS_4gemm6kernel13GemmUniversalIN4cute5tupleIJiiiiEEENS1_10collective13CollectiveMmaINS1_35MainloopSm100TmaUmmaWarpSpecializedILi2ELi2ELi4ENS5_IJNS4_1CILi1EEESB_SB_EEEEENS5_IJNSA_ILi64EEENSA_ILi128EEESF_EEENS_10tfloat32_tENS5_IJlSB_lEEESH_SI_NS4_8TiledMMAINS4_8MMA_AtomIJNS4_17SM100_MMA_TF32_SSISH_SH_fLi64ELi128ELNS4_4UMMA5MajorE0ELSN_0ELNSM_7ScaleInE0ELSO_0EEEEEENS4_6LayoutISC_NS5_IJNSA_ILi0EEESS_SS_EEEEENS5_IJNS4_10UnderscoreESV_SV_EEEEENS4_13SM90_TMA_LOADENS4_14ComposedLayoutINS4_7SwizzleILi3ELi4ELi3EEENS4_18smem_ptr_flag_bitsILi32EEENSR_INS5_IJNSA_ILi8EEENSA_ILi32EEEEEENS5_IJS15_SB_EEEEEEEvNS4_8identityESY_S19_vS1A_EENS_8epilogue10collective18CollectiveEpilogueINS1C_23Sm100TmaWarpSpecializedILi4ELi2ELi16ELb1ELb0EEEJSG_NS5_IJNSR_ISE_SB_EENSR_IS15_SB_EEEEESH_SI_SH_SI_NS1C_6fusion15FusionCallbacksIS1G_NS1K_17LinearCombinationISH_fSH_fLNS_15FloatRoundStyleE2EEESG_S1J_JEEENS4_5SM1004TMEM4LOAD26SM100_TMEM_LOAD_16dp128b8xESY_S19_NS4_17SM75_U32x4_LDSM_NENS4_14SM90_TMA_STOREES19_NS4_17SM90_U32x4_STSM_NENS4_39AutoVectorizingCopyWithAssumedAlignmentILi128EEEEEEvvEEEEvNT_6ParamsE)
        /*0008*/ 	.word	0x0000005e


	//----- nvinfo : EIATTR_FRAME_SIZE
	.align		4
.L_19:
        /*000c*/ 	.byte	0x04, 0x11
        /*000e*/ 	.short	(.L_21 - .L_20)
	.align		4
.L_20:
        /*0010*/ 	.word	index@($__internal_2_$__cuda_sm10x_tcgen05_guardrail_trap_unallocated_columns_being_dealloced)
        /*0014*/ 	.word	0x00000000


	//----- nvinfo : EIATTR_FRAME_SIZE
	.align		4
.L_21:
        /*0018*/ 	.byte	0x04, 0x11
        /*001a*/ 	.short	(.L_23 - .L_22)
	.align		4
.L_22:
        /*001c*/ 	.word	index@($__internal_1_$__cuda_sm10x_tcgen05_guardrail_trap_phase_invalid_during_alloc)
        /*0020*/ 	.word	0x00000000


	//----- nvinfo : EIATTR_FRAME_SIZE
	.align		4
.L_23:
        /*0024*/ 	.byte	0x04, 0x11
        /*0026*/ 	.short	(.L_25 - .L_24)
	.align		4
.L_24:
        /*0028*/ 	.word	index@($__internal_0_$__cuda_sm10x_tcgen05_guardrail_trap_col_being_dealloced_not_returned_by_alloc)
        /*002c*/ 	.word	0x00000000


	//----- nvinfo : EIATTR_FRAME_SIZE
	.align		4
.L_25:
        /*0030*/ 	.byte	0x04, 0x11
        /*0032*/ 	.short	(.L_27 - .L_26)
	.align		4
.L_26:
        /*0034*/ 	.word	index@(_ZN7cutlass13device_kernelINS_4gemm6kernel13GemmUniversalIN4cute5tupleIJiiiiEEENS1_10collective13CollectiveMmaINS1_35MainloopSm100TmaUmmaWarpSpecializedILi2ELi2ELi4ENS5_IJNS4_1CILi1EEESB_SB_EEEEENS5_IJNSA_ILi64EEENSA_ILi128EEESF_EEENS_10tfloat32_tENS5_IJlSB_lEEESH_SI_NS4_8TiledMMAINS4_8MMA_AtomIJNS4_17SM100_MMA_TF32_SSISH_SH_fLi64ELi128ELNS4_4UMMA5MajorE0ELSN_0ELNSM_7ScaleInE0ELSO_0EEEEEENS4_6LayoutISC_NS5_IJNSA_ILi0EEESS_SS_EEEEENS5_IJNS4_10UnderscoreESV_SV_EEEEENS4_13SM90_TMA_LOADENS4_14ComposedLayoutINS4_7SwizzleILi3ELi4ELi3EEENS4_18smem_ptr_flag_bitsILi32EEENSR_INS5_IJNSA_ILi8EEENSA_ILi32EEEEEENS5_IJS15_SB_EEEEEEEvNS4_8identityESY_S19_vS1A_EENS_8epilogue10collective18CollectiveEpilogueINS1C_23Sm100TmaWarpSpecializedILi4ELi2ELi16ELb1ELb0EEEJSG_NS5_IJNSR_ISE_SB_EENSR_IS15_SB_EEEEESH_SI_SH_SI_NS1C_6fusion15FusionCallbacksIS1G_NS1K_17LinearCombinationISH_fSH_fLNS_15FloatRoundStyleE2EEESG_S1J_JEEENS4_5SM1004TMEM4LOAD26SM100_TMEM_LOAD_16dp128b8xESY_S19_NS4_17SM75_U32x4_LDSM_NENS4_14SM90_TMA_STOREES19_NS4_17SM90_U32x4_STSM_NENS4_39AutoVectorizingCopyWithAssumedAlignmentILi128EEEEEEvvEEEEvNT_6ParamsE)
        /*0038*/ 	.word	0x00000000


	//----- nvinfo : EIATTR_MIN_STACK_SIZE
	.align		4
.L_27:
        /*003c*/ 	.byte	0x04, 0x12
        /*003e*/ 	.short	(.L_29 - .L_28)
	.align		4
.L_28:
        /*0040*/ 	.word	index@(_ZN7cutlass13device_kernelINS_4gemm6kernel13GemmUniversalIN4cute5tupleIJiiiiEEENS1_10collective13CollectiveMmaINS1_35MainloopSm100TmaUmmaWarpSpecializedILi2ELi2ELi4ENS5_IJNS4_1CILi1EEESB_SB_EEEEENS5_IJNSA_ILi64EEENSA_ILi128EEESF_EEENS_10tfloat32_tENS5_IJlSB_lEEESH_SI_NS4_8TiledMMAINS4_8MMA_AtomIJNS4_17SM100_MMA_TF32_SSISH_SH_fLi64ELi128ELNS4_4UMMA5MajorE0ELSN_0ELNSM_7ScaleInE0ELSO_0EEEEEENS4_6LayoutISC_NS5_IJNSA_ILi0EEESS_SS_EEEEENS5_IJNS4_10UnderscoreESV_SV_EEEEENS4_13SM90_TMA_LOADENS4_14ComposedLayoutINS4_7SwizzleILi3ELi4ELi3EEENS4_18smem_ptr_flag_bitsILi32EEENSR_INS5_IJNSA_ILi8EEENSA_ILi32EEEEEENS5_IJS15_SB_EEEEEEEvNS4_8identityESY_S19_vS1A_EENS_8epilogue10collective18CollectiveEpilogueINS1C_23Sm100TmaWarpSpecializedILi4ELi2ELi16ELb1ELb0EEEJSG_NS5_IJNSR_ISE_SB_EENSR_IS15_SB_EEEEESH_SI_SH_SI_NS1C_6fusion15FusionCallbacksIS1G_NS1K_17LinearCombinationISH_fSH_fLNS_15FloatRoundStyleE2EEESG_S1J_JEEENS4_5SM1004TMEM4LOAD26SM100_TMEM_LOAD_16dp128b8xESY_S19_NS4_17SM75_U32x4_LDSM_NENS4_14SM90_TMA_STOREES19_NS4_17SM90_U32x4_STSM_NENS4_39AutoVectorizingCopyWithAssumedAlignmentILi128EEEEEEvvEEEEvNT_6ParamsE)
        /*0044*/ 	.word	0x00000000
.L_29:


//--------------------- .nv.compat                --------------------------
	.section	.nv.compat,"",@"SHT_CUDA_COMPAT_INFO"
	.align	4
        /*0000*/ 	.byte	0x02, 0x09, 0x01, 0x00, 0x02, 0x02, 0x02, 0x00, 0x02, 0x05, 0x05, 0x00, 0x03, 0x07, 0x01, 0x01
        /*0010*/ 	.byte	0x02, 0x03, 0x01, 0x00, 0x02, 0x06, 0x01, 0x00, 0x04, 0x0b, 0x08, 0x00, 0x09, 0x00, 0x00, 0x00
        /*0020*/ 	.byte	0x00, 0x00, 0x00, 0x00


//--------------------- .nv.info._ZN7cutlass13device_kernelINS_4gemm6kernel13GemmUniversalIN4cute5tupleIJiiiiEEENS1_10collective13CollectiveMmaINS1_35MainloopSm100TmaUmmaWarpSpecializedILi2ELi2ELi4ENS5_IJNS4_1CILi1EEESB_SB_EEEEENS5_IJNSA_ILi64EEENSA_ILi128EEESF_EEENS_10tfloat32_tENS5_IJlSB_lEEESH_SI_NS4_8TiledMMAINS4_8MMA_AtomIJNS4_17SM100_MMA_TF32_SSISH_SH_fLi64ELi128ELNS4_4UMMA5MajorE0ELSN_0ELNSM_7ScaleInE0ELSO_0EEEEEENS4_6LayoutISC_NS5_IJNSA_ILi0EEESS_SS_EEEEENS5_IJNS4_10UnderscoreESV_SV_EEEEENS4_13SM90_TMA_LOADENS4_14ComposedLayoutINS4_7SwizzleILi3ELi4ELi3EEENS4_18smem_ptr_flag_bitsILi32EEENSR_INS5_IJNSA_ILi8EEENSA_ILi32EEEEEENS5_IJS15_SB_EEEEEEEvNS4_8identityESY_S19_vS1A_EENS_8epilogue10collective18CollectiveEpilogueINS1C_23Sm100TmaWarpSpecializedILi4ELi2ELi16ELb1ELb0EEEJSG_NS5_IJNSR_ISE_SB_EENSR_IS15_SB_EEEEESH_SI_SH_SI_NS1C_6fusion15FusionCallbacksIS1G_NS1K_17LinearCombinationISH_fSH_fLNS_15FloatRoundStyleE2EEESG_S1J_JEEENS4_5SM1004TMEM4LOAD26SM100_TMEM_LOAD_16dp128b8xESY_S19_NS4_17SM75_U32x4_LDSM_NENS4_14SM90_TMA_STOREES19_NS4_17SM90_U32x4_STSM_NENS4_39AutoVectorizingCopyWithAssumedAlignmentILi128EEEEEEvvEEEEvNT_6ParamsE --------------------------
	.section	.nv.info._ZN7cutlass13device_kernelINS_4gemm6kernel13GemmUniversalIN4cute5tupleIJiiiiEEENS1_10collective13CollectiveMmaINS1_35MainloopSm100TmaUmmaWarpSpecializedILi2ELi2ELi4ENS5_IJNS4_1CILi1EEESB_SB_EEEEENS5_IJNSA_ILi64EEENSA_ILi128EEESF_EEENS_10tfloat32_tENS5_IJlSB_lEEESH_SI_NS4_8TiledMMAINS4_8MMA_AtomIJNS4_17SM100_MMA_TF32_SSISH_SH_fLi64ELi128ELNS4_4UMMA5MajorE0ELSN_0ELNSM_7ScaleInE0ELSO_0EEEEEENS4_6LayoutISC_NS5_IJNSA_ILi0EEESS_SS_EEEEENS5_IJNS4_10UnderscoreESV_SV_EEEEENS4_13SM90_TMA_LOADENS4_14ComposedLayoutINS4_7SwizzleILi3ELi4ELi3EEENS4_18smem_ptr_flag_bitsILi32EEENSR_INS5_IJNSA_ILi8EEENSA_ILi32EEEEEENS5_IJS15_SB_EEEEEEEvNS4_8identityESY_S19_vS1A_EENS_8epilogue10collective18CollectiveEpilogueINS1C_23Sm100TmaWarpSpecializedILi4ELi2ELi16ELb1ELb0EEEJSG_NS5_IJNSR_ISE_SB_EENSR_IS15_SB_EEEEESH_SI_SH_SI_NS1C_6fusion15FusionCallbacksIS1G_NS1K_17LinearCombinationISH_fSH_fLNS_15FloatRoundStyleE2EEESG_S1J_JEEENS4_5SM1004TMEM4LOAD26SM100_TMEM_LOAD_16dp128b8xESY_S19_NS4_17SM75_U32x4_LDSM_NENS4_14SM90_TMA_STOREES19_NS4_17SM90_U32x4_STSM_NENS4_39AutoVectorizingCopyWithAssumedAlignmentILi128EEEEEEvvEEEEvNT_6ParamsE,"",@"SHT_CUDA_INFO"
	.sectionflags	@""
	.align	4


	//----- nvinfo : EIATTR_CUDA_API_VERSION
	.align		4
        /*0000*/ 	.byte	0x04, 0x37
        /*0002*/ 	.short	(.L_31 - .L_30)
.L_30:
        /*0004*/ 	.word	0x00000082


	//----- nvinfo : EIATTR_KPARAM_INFO
	.align		4
.L_31:
        /*0008*/ 	.byte	0x04, 0x17
        /*000a*/ 	.short	(.L_33 - .L_32)
.L_32:
        /*000c*/ 	.word	0x00000000
        /*0010*/ 	.short	0x0000
        /*0012*/ 	.short	0x0000
        /*0014*/ 	.byte	0x00, 0xf0, 0x01, 0x20


	//----- nvinfo : EIATTR_AT_ENTRY_FRAGMENTS
	.align		4
.L_33:
        /*0018*/ 	.byte	0x04, 0x4f
        /*001a*/ 	.short	(.L_35 - .L_34)


	//   ....[0]....
.L_34:
        /*001c*/ 	.word	0x00000006


	//----- nvinfo : EIATTR_RESERVED_SMEM_USED
	.align		4
.L_35:
        /*0020*/ 	.byte	0x01, 0x41
	.zero		2


	//----- nvinfo : EIATTR_SPARSE_MMA_MASK
	.align		4
        /*0024*/ 	.byte	0x03, 0x50
        /*0026*/ 	.short	0x0000


	//----- nvinfo : EIATTR_TCGEN05_1CTA_USED
	.align		4
        /*0028*/ 	.byte	0x01, 0x51
	.zero		2


	//----- nvinfo : EIATTR_MAXREG_COUNT
	.align		4
        /*002c*/ 	.byte	0x03, 0x1b
        /*002e*/ 	.short	0x00ff


	//----- nvinfo : EIATTR_NUM_BARRIERS
	.align		4
        /*0030*/ 	.byte	0x02, 0x4c
        /*0032*/ 	.byte	0x07
	.zero		1


	//----- nvinfo : EIATTR_EXTERNS
	.align		4
        /*0034*/ 	.byte	0x04, 0x0f
        /*0036*/ 	.short	(.L_37 - .L_36)


	//   ....[0]....
	.align		4
.L_36:
        /*0038*/ 	.word	index@(__assertfail)


	//----- nvinfo : EIATTR_MERCURY_ISA_VERSION
	.align		4
.L_37:
        /*003c*/ 	.byte	0x03, 0x5f
        /*003e*/ 	.short	0x0101


	//----- nvinfo : EIATTR_INT_WARP_WIDE_INSTR_OFFSETS
	.align		4
        /*0040*/ 	.byte	0x04, 0x31
        /*0042*/ 	.short	(.L_39 - .L_38)


	//   ....[0]....
.L_38:
        /*0044*/ 	.word	0x00002240


	//   ....[1]....
        /*0048*/ 	.word	0x00004070


	//   ....[2]....
        /*004c*/ 	.word	0x000040a0


	//   ....[3]....
        /*0050*/ 	.word	0x000040c0


	//   ....[4]....
        /*0054*/ 	.word	0x000049f0


	//   ....[5]....
        /*0058*/ 	.word	0x00004a50


	//   ....[6]....
        /*005c*/ 	.word	0x00004b40


	//   ....[7]....
        /*0060*/ 	.word	0x00004bb0


	//   ....[8]....
        /*0064*/ 	.word	0x00004cc0


	//   ....[9]....
        /*0068*/ 	.word	0x00004d50


	//   ....[10]....
        /*006c*/ 	.word	0x00004f20


	//   ....[11]....
        /*0070*/ 	.word	0x00004fd0


	//----- nvinfo : EIATTR_COOP_GROUP_MASK_REGIDS
	.align		4
.L_39:
        /*0074*/ 	.byte	0x04, 0x29
        /*0076*/ 	.short	(.L_41 - .L_40)


	//   ....[0]....
.L_40:
        /*0078*/ 	.word	0xffffffff


	//   ....[1]....
        /*007c*/ 	.word	0xffffffff


	//   ....[2]....
        /*0080*/ 	.word	0xffffffff


	//   ....[3]....
        /*0084*/ 	.word	0xffffffff


	//   ....[4]....
        /*0088*/ 	.word	0xffffffff


	//   ....[5]....
        /*008c*/ 	.word	0xffffffff


	//   ....[6]....
        /*0090*/ 	.word	0xffffffff


	//   ....[7]....
        /*0094*/ 	.word	0xffffffff


	//   ....[8]....
        /*0098*/ 	.word	0xffffffff


	//   ....[9]....
        /*009c*/ 	.word	0xffffffff


	//   ....[10]....
        /*00a0*/ 	.word	0xffffffff


	//   ....[11]....
        /*00a4*/ 	.word	0xffffffff


	//   ....[12]....
        /*00a8*/ 	.word	0xffffffff


	//----- nvinfo : EIATTR_COOP_GROUP_INSTR_OFFSETS
	.align		4
.L_41:
        /*00ac*/ 	.byte	0x04, 0x28
        /*00ae*/ 	.short	(.L_43 - .L_42)


	//   ....[0]....
.L_42:
        /*00b0*/ 	.word	0x00000090


	//   ....[1]....
        /*00b4*/ 	.word	0x000004d0


	//   ....[2]....
        /*00b8*/ 	.word	0x00000600


	//   ....[3]....
        /*00bc*/ 	.word	0x000007a0


	//   ....[4]....
        /*00c0*/ 	.word	0x000008a0


	//   ....[5]....
        /*00c4*/ 	.word	0x00000a10


	//   ....[6]....
        /*00c8*/ 	.word	0x00000bb0


	//   ....[7]....
        /*00cc*/ 	.word	0x00002120


	//   ....[8]....
        /*00d0*/ 	.word	0x00002de0


	//   ....[9]....
        /*00d4*/ 	.word	0x00002ff0


	//   ....[10]....
        /*00d8*/ 	.word	0x00003020


	//   ....[11]....
        /*00dc*/ 	.word	0x00003f40


	//   ....[12]....
        /*00e0*/ 	.word	0x00004180


	//----- nvinfo : EIATTR_VRC_CTA_INIT_COUNT
	.align		4
.L_43:
        /*00e4*/ 	.byte	0x02, 0x4a
        /*00e6*/ 	.byte	0x80
	.zero		1


	//----- nvinfo : EIATTR_SYSCALL_OFFSETS
	.align		4
        /*00e8*/ 	.byte	0x04, 0x46
        /*00ea*/ 	.short	(.L_45 - .L_44)


	//   ....[0]....
.L_44:
        /*00ec*/ 	.word	0x00005b40


	//   ....[1]....
        /*00f0*/ 	.word	0x00005c30


	//   ....[2]....
        /*00f4*/ 	.word	0x00006460


	//   ....[3]....
        /*00f8*/ 	.word	0x00006e20


	//   ....[4]....
        /*00fc*/ 	.word	0x00007780


	//   ....[5]....
        /*0100*/ 	.word	0x000080e0


	//----- nvinfo : EIATTR_MBARRIER_INSTR_OFFSETS
	.align		4
.L_45:
        /*0104*/ 	.byte	0x04, 0x39
        /*0106*/ 	.short	(.L_47 - .L_46)


	//   ....[0]....
.L_46:
        /*0108*/ 	.word	0x000005b0
        /*010c*/ 	.word	0x000000ff
        /*0110*/ 	.word	0x00000000
        /*0114*/ 	.short	0x0100
        /*0116*/ 	.byte	0x04
	.zero		1


	//   ....[1]....
        /*0118*/ 	.word	0x000005c0
        /*011c*/ 	.word	0x000000ff
        /*0120*/ 	.word	0x00000010
        /*0124*/ 	.short	0x0100
        /*0126*/ 	.byte	0x04
	.zero		1


	//   ....[2]....
        /*0128*/ 	.word	0x000005d0
        /*012c*/ 	.word	0x000000ff
        /*0130*/ 	.word	0x00000008
        /*0134*/ 	.short	0x0100
        /*0136*/ 	.byte	0x04
	.zero		1


	//   ....[3]....
        /*0138*/ 	.word	0x000005e0
        /*013c*/ 	.word	0x000000ff
        /*0140*/ 	.word	0x00000018
        /*0144*/ 	.short	0x0100
        /*0146*/ 	.byte	0x04
	.zero		1


	//   ....[4]....
        /*0148*/ 	.word	0x00000710
        /*014c*/ 	.word	0x000000ff
        /*0150*/ 	.word	0x00000020
        /*0154*/ 	.short	0x0100
        /*0156*/ 	.byte	0x04
	.zero		1


	//   ....[5]....
        /*0158*/ 	.word	0x00000720
        /*015c*/ 	.word	0x000000ff
        /*0160*/ 	.word	0x00000040
        /*0164*/ 	.short	0x0100
        /*0166*/ 	.byte	0x04
	.zero		1


	//   ....[6]....
        /*0168*/ 	.word	0x00000730
        /*016c*/ 	.word	0x000000ff
        /*0170*/ 	.word	0x00000028
        /*0174*/ 	.short	0x0100
        /*0176*/ 	.byte	0x04
	.zero		1


	//   ....[7]....
        /*0178*/ 	.word	0x00000740
        /*017c*/ 	.word	0x000000ff
        /*0180*/ 	.word	0x00000048
        /*0184*/ 	.short	0x0100
        /*0186*/ 	.byte	0x04
	.zero		1


	//   ....[8]....
        /*0188*/ 	.word	0x00000750
        /*018c*/ 	.word	0x000000ff
        /*0190*/ 	.word	0x00000030
        /*0194*/ 	.short	0x0100
        /*0196*/ 	.byte	0x04
	.zero		1


	//   ....[9]....
        /*0198*/ 	.word	0x00000760
        /*019c*/ 	.word	0x000000ff
        /*01a0*/ 	.word	0x00000050
        /*01a4*/ 	.short	0x0100
        /*01a6*/ 	.byte	0x04
	.zero		1


	//   ....[10]....
        /*01a8*/ 	.word	0x00000770
        /*01ac*/ 	.word	0x000000ff
        /*01b0*/ 	.word	0x00000038
        /*01b4*/ 	.short	0x0100
        /*01b6*/ 	.byte	0x04
	.zero		1


	//   ....[11]....
        /*01b8*/ 	.word	0x00000780
        /*01bc*/ 	.word	0x000000ff
        /*01c0*/ 	.word	0x00000058
        /*01c4*/ 	.short	0x0100
        /*01c6*/ 	.byte	0x04
	.zero		1


	//   ....[12]....
        /*01c8*/ 	.word	0x00000870
        /*01cc*/ 	.word	0x000000ff
        /*01d0*/ 	.word	0x00000060
        /*01d4*/ 	.short	0x0100
        /*01d6*/ 	.byte	0x06
	.zero		1


	//   ....[13]....
        /*01d8*/ 	.word	0x00000880
        /*01dc*/ 	.word	0x000000ff
        /*01e0*/ 	.word	0x00000068
        /*01e4*/ 	.short	0x0100
        /*01e6*/ 	.byte	0x06
	.zero		1


	//   ....[14]....
        /*01e8*/ 	.word	0x000009c0
        /*01ec*/ 	.word	0x000000ff
        /*01f0*/ 	.word	0x00000070
        /*01f4*/ 	.short	0x0100
        /*01f6*/ 	.byte	0x06
	.zero		1


	//   ....[15]....
        /*01f8*/ 	.word	0x000009d0
        /*01fc*/ 	.word	0x000000ff
        /*0200*/ 	.word	0x00000080
        /*0204*/ 	.short	0x0100
        /*0206*/ 	.byte	0x06
	.zero		1


	//   ....[16]....
        /*0208*/ 	.word	0x000009e0
        /*020c*/ 	.word	0x000000ff
        /*0210*/ 	.word	0x00000078
        /*0214*/ 	.short	0x0100
        /*0216*/ 	.byte	0x06
	.zero		1


	//   ....[17]....
        /*0218*/ 	.word	0x000009f0
        /*021c*/ 	.word	0x000000ff
        /*0220*/ 	.word	0x00000088
        /*0224*/ 	.short	0x0100
        /*0226*/ 	.byte	0x06
	.zero		1


	//   ....[18]....
        /*0228*/ 	.word	0x00000b20
        /*022c*/ 	.word	0x000000ff
        /*0230*/ 	.word	0x00000090
        /*0234*/ 	.short	0x0100
        /*0236*/ 	.byte	0x04
	.zero		1


	//   ....[19]....
        /*0238*/ 	.word	0x00000b30
        /*023c*/ 	.word	0x000000ff
        /*0240*/ 	.word	0x000000b0
        /*0244*/ 	.short	0x0100
        /*0246*/ 	.byte	0x04
	.zero		1


	//   ....[20]....
        /*0248*/ 	.word	0x00000b40
        /*024c*/ 	.word	0x000000ff
        /*0250*/ 	.word	0x00000098
        /*0254*/ 	.short	0x0100
        /*0256*/ 	.byte	0x04
	.zero		1


	//   ....[21]....
        /*0258*/ 	.word	0x00000b50
        /*025c*/ 	.word	0x000000ff
        /*0260*/ 	.word	0x000000b8
        /*0264*/ 	.short	0x0100
        /*0266*/ 	.byte	0x04
	.zero		1


	//   ....[22]....
        /*0268*/ 	.word	0x00000b60
        /*026c*/ 	.word	0x000000ff
        /*0270*/ 	.word	0x000000a0
        /*0274*/ 	.short	0x0100
        /*0276*/ 	.byte	0x04
	.zero		1


	//   ....[23]....
        /*0278*/ 	.word	0x00000b70
        /*027c*/ 	.word	0x000000ff
        /*0280*/ 	.word	0x000000c0
        /*0284*/ 	.short	0x0100
        /*0286*/ 	.byte	0x04
	.zero		1


	//   ....[24]....
        /*0288*/ 	.word	0x00000b80
        /*028c*/ 	.word	0x000000ff
        /*0290*/ 	.word	0x000000a8
        /*0294*/ 	.short	0x0100
        /*0296*/ 	.byte	0x04
	.zero		1


	//   ....[25]....
        /*0298*/ 	.word	0x00000b90
        /*029c*/ 	.word	0x000000ff
        /*02a0*/ 	.word	0x000000c8
        /*02a4*/ 	.short	0x0100
        /*02a6*/ 	.byte	0x04
	.zero		1


	//   ....[26]....
        /*02a8*/ 	.word	0x00000c80
        /*02ac*/ 	.word	0x000000ff
        /*02b0*/ 	.word	0x000000d0
        /*02b4*/ 	.short	0x0100
        /*02b6*/ 	.byte	0x04
	.zero		1


	//   ....[27]....
        /*02b8*/ 	.word	0x00000c90
        /*02bc*/ 	.word	0x000000ff
        /*02c0*/ 	.word	0x000000e0
        /*02c4*/ 	.short	0x0100
        /*02c6*/ 	.byte	0x04
	.zero		1


	//   ....[28]....
        /*02c8*/ 	.word	0x00000ca0
        /*02cc*/ 	.word	0x000000ff
        /*02d0*/ 	.word	0x000000d8
        /*02d4*/ 	.short	0x0100
        /*02d6*/ 	.byte	0x04
	.zero		1


	//   ....[29]....
        /*02d8*/ 	.word	0x00000cb0
        /*02dc*/ 	.word	0x000000ff
        /*02e0*/ 	.word	0x000000e8
        /*02e4*/ 	.short	0x0100
        /*02e6*/ 	.byte	0x04
	.zero		1


	//   ....[30]....
        /*02e8*/ 	.word	0x00001580
        /*02ec*/ 	.word	0x00000002
        /*02f0*/ 	.word	0x000000e0
        /*02f4*/ 	.short	0x010a
        /*02f6*/ 	.byte	0xff
	.zero		1


	//   ....[31]....
        /*02f8*/ 	.word	0x000015b0
        /*02fc*/ 	.word	0x00000002
        /*0300*/ 	.word	0x000000d0
        /*0304*/ 	.short	0x0101
        /*0306*/ 	.byte	0xff
	.zero		1


	//   ....[32]....
        /*0308*/ 	.word	0x00001680
        /*030c*/ 	.word	0x000000ff
        /*0310*/ 	.word	0x00000010
        /*0314*/ 	.short	0x010a
        /*0316*/ 	.byte	0x04
	.zero		1


	//   ....[33]....
        /*0318*/ 	.word	0x00001720
        /*031c*/ 	.word	0x000000ff
        /*0320*/ 	.word	0x00000010
        /*0324*/ 	.short	0x010a
        /*0326*/ 	.byte	0x39
	.zero		1


	//   ....[34]....
        /*0328*/ 	.word	0x00001820
        /*032c*/ 	.word	0x000000ff
        /*0330*/ 	.word	0x00000010
        /*0334*/ 	.short	0x010a
        /*0336*/ 	.byte	0x04
	.zero		1


	//   ....[35]....
        /*0338*/ 	.word	0x00001be0
        /*033c*/ 	.word	0x000000ff
        /*0340*/ 	.word	0x00000068
        /*0344*/ 	.short	0x0101
        /*0346*/ 	.byte	0x0d
	.zero		1


	//   ....[36]....
        /*0348*/ 	.word	0x00001c00
        /*034c*/ 	.word	0x000000ff
        /*0350*/ 	.word	0x00000010
        /*0354*/ 	.short	0x010a
        /*0356*/ 	.byte	0x04
	.zero		1


	//   ....[37]....
        /*0358*/ 	.word	0x00001c80
        /*035c*/ 	.word	0x000000ff
        /*0360*/ 	.word	0x00000010
        /*0364*/ 	.short	0x010a
        /*0366*/ 	.byte	0x39
	.zero		1


	//   ....[38]....
        /*0368*/ 	.word	0x00001d80
        /*036c*/ 	.word	0x000000ff
        /*0370*/ 	.word	0x00000010
        /*0374*/ 	.short	0x010a
        /*0376*/ 	.byte	0x04
	.zero		1


	//   ....[39]....
        /*0378*/ 	.word	0x00002150
        /*037c*/ 	.word	0x00000002
        /*0380*/ 	.word	0x00000070
        /*0384*/ 	.short	0x010a
        /*0386*/ 	.byte	0xff
	.zero		1


	//   ....[40]....
        /*0388*/ 	.word	0x00002210
        /*038c*/ 	.word	0x00000002
        /*0390*/ 	.word	0x00000000
        /*0394*/ 	.short	0x0101
        /*0396*/ 	.byte	0xff
	.zero		1


	//   ....[41]....
        /*0398*/ 	.word	0x00002770
        /*039c*/ 	.word	0x000000ff
        /*03a0*/ 	.word	0x00000000
        /*03a4*/ 	.short	0x010a
        /*03a6*/ 	.byte	0x04
	.zero		1


	//   ....[42]....
        /*03a8*/ 	.word	0x00002810
        /*03ac*/ 	.word	0x00000000
        /*03b0*/ 	.word	0x00000000
        /*03b4*/ 	.short	0x010a
        /*03b6*/ 	.byte	0xff
	.zero		1


	//   ....[43]....
        /*03b8*/ 	.word	0x00002930
        /*03bc*/ 	.word	0x00000000
        /*03c0*/ 	.word	0x000000d0
        /*03c4*/ 	.short	0x010a
        /*03c6*/ 	.byte	0xff
	.zero		1


	//   ....[44]....
        /*03c8*/ 	.word	0x000029a0
        /*03cc*/ 	.word	0x00000000
        /*03d0*/ 	.word	0x00000000
        /*03d4*/ 	.short	0x0101
        /*03d6*/ 	.byte	0xff
	.zero		1


	//   ....[45]....
        /*03d8*/ 	.word	0x000029c0
        /*03dc*/ 	.word	0x000000ff
        /*03e0*/ 	.word	0x00000080
        /*03e4*/ 	.short	0x010a
        /*03e6*/ 	.byte	0x04
	.zero		1


	//   ....[46]....
        /*03e8*/ 	.word	0x00002ae0
        /*03ec*/ 	.word	0x00000000
        /*03f0*/ 	.word	0x00000070
        /*03f4*/ 	.short	0x010a
        /*03f6*/ 	.byte	0xff
	.zero		1


	//   ....[47]....
        /*03f8*/ 	.word	0x00002be0
        /*03fc*/ 	.word	0x00000000
        /*0400*/ 	.word	0x00000000
        /*0404*/ 	.short	0x0101
        /*0406*/ 	.byte	0xff
	.zero		1


	//   ....[48]....
        /*0408*/ 	.word	0x00002c70
        /*040c*/ 	.word	0x000000ff
        /*0410*/ 	.word	0x00000080
        /*0414*/ 	.short	0x0106
        /*0416*/ 	.byte	0x04
	.zero		1


	//   ....[49]....
        /*0418*/ 	.word	0x00002c90
        /*041c*/ 	.word	0x000000ff
        /*0420*/ 	.word	0x00000080
        /*0424*/ 	.short	0x010a
        /*0426*/ 	.byte	0x04
	.zero		1


	//   ....[50]....
        /*0428*/ 	.word	0x00002d20
        /*042c*/ 	.word	0x000000ff
        /*0430*/ 	.word	0x00000080
        /*0434*/ 	.short	0x0106
        /*0436*/ 	.byte	0x07
	.zero		1


	//   ....[51]....
        /*0438*/ 	.word	0x00002d60
        /*043c*/ 	.word	0x00000000
        /*0440*/ 	.word	0x00000080
        /*0444*/ 	.short	0x010a
        /*0446*/ 	.byte	0xff
	.zero		1


	//   ....[52]....
        /*0448*/ 	.word	0x00003270
        /*044c*/ 	.word	0x00000000
        /*0450*/ 	.word	0x00000070
        /*0454*/ 	.short	0x010a
        /*0456*/ 	.byte	0xff
	.zero		1


	//   ....[53]....
        /*0458*/ 	.word	0x00003380
        /*045c*/ 	.word	0x00000003
        /*0460*/ 	.word	0x00000000
        /*0464*/ 	.short	0x0101
        /*0466*/ 	.byte	0xff
	.zero		1


	//   ....[54]....
        /*0468*/ 	.word	0x00003390
        /*046c*/ 	.word	0x000000ff
        /*0470*/ 	.word	0x00000000
        /*0474*/ 	.short	0x010a
        /*0476*/ 	.byte	0x04
	.zero		1


	//   ....[55]....
        /*0478*/ 	.word	0x00003410
        /*047c*/ 	.word	0x000000ff
        /*0480*/ 	.word	0x000000b0
        /*0484*/ 	.short	0x010a
        /*0486*/ 	.byte	0x4b
	.zero		1


	//   ....[56]....
        /*0488*/ 	.word	0x000034f0
        /*048c*/ 	.word	0x000000ff
        /*0490*/ 	.word	0x00000000
        /*0494*/ 	.short	0x010a
        /*0496*/ 	.byte	0x05
	.zero		1


	//   ....[57]....
        /*0498*/ 	.word	0x00003640
        /*049c*/ 	.word	0x000000ff
        /*04a0*/ 	.word	0x00000000
        /*04a4*/ 	.short	0x010a
        /*04a6*/ 	.byte	0x07
	.zero		1


	//   ....[58]....
        /*04a8*/ 	.word	0x00003d70
        /*04ac*/ 	.word	0x000000ff
        /*04b0*/ 	.word	0x00000000
        /*04b4*/ 	.short	0x010a
        /*04b6*/ 	.byte	0x04
	.zero		1


	//   ....[59]....
        /*04b8*/ 	.word	0x00003e00
        /*04bc*/ 	.word	0x000000ff
        /*04c0*/ 	.word	0x00000000
        /*04c4*/ 	.short	0x010a
        /*04c6*/ 	.byte	0x05
	.zero		1


	//   ....[60]....
        /*04c8*/ 	.word	0x00003e90
        /*04cc*/ 	.word	0x000000ff
        /*04d0*/ 	.word	0x00000000
        /*04d4*/ 	.short	0x010a
        /*04d6*/ 	.byte	0x05
	.zero		1


	//   ....[61]....
        /*04d8*/ 	.word	0x00003f20
        /*04dc*/ 	.word	0x000000ff
        /*04e0*/ 	.word	0x00000000
        /*04e4*/ 	.short	0x010a
        /*04e6*/ 	.byte	0x04
	.zero		1


	//   ....[62]....
        /*04e8*/ 	.word	0x000043a0
        /*04ec*/ 	.word	0x00000000
        /*04f0*/ 	.word	0x00000070
        /*04f4*/ 	.short	0x010a
        /*04f6*/ 	.byte	0xff
	.zero		1


	//   ....[63]....
        /*04f8*/ 	.word	0x00004460
        /*04fc*/ 	.word	0x00000000
        /*0500*/ 	.word	0x00000000
        /*0504*/ 	.short	0x0101
        /*0506*/ 	.byte	0xff
	.zero		1


	//   ....[64]....
        /*0508*/ 	.word	0x00004780
        /*050c*/ 	.word	0x000000ff
        /*0510*/ 	.word	0x00000068
        /*0514*/ 	.short	0x010a
        /*0516*/ 	.byte	0x04
	.zero		1


	//   ....[65]....
        /*0518*/ 	.word	0x00004970
        /*051c*/ 	.word	0x000000ff
        /*0520*/ 	.word	0x00000040
        /*0524*/ 	.short	0x010a
        /*0526*/ 	.byte	0x04
	.zero		1


	//   ....[66]....
        /*0528*/ 	.word	0x00004af0
        /*052c*/ 	.word	0x000000ff
        /*0530*/ 	.word	0x00000020
        /*0534*/ 	.short	0x010b
        /*0536*/ 	.byte	0x04
	.zero		1


	//   ....[67]....
        /*0538*/ 	.word	0x00004b00
        /*053c*/ 	.word	0x000000ff
        /*0540*/ 	.word	0x00000000
        /*0544*/ 	.short	0x0101
        /*0546*/ 	.byte	0x05
	.zero		1


	//   ....[68]....
        /*0548*/ 	.word	0x00004b10
        /*054c*/ 	.word	0x000000ff
        /*0550*/ 	.word	0x00000048
        /*0554*/ 	.short	0x010a
        /*0556*/ 	.byte	0x04
	.zero		1


	//   ....[69]....
        /*0558*/ 	.word	0x00004c60
        /*055c*/ 	.word	0x000000ff
        /*0560*/ 	.word	0x00000028
        /*0564*/ 	.short	0x010b
        /*0566*/ 	.byte	0x04
	.zero		1


	//   ....[70]....
        /*0568*/ 	.word	0x00004c70
        /*056c*/ 	.word	0x000000ff
        /*0570*/ 	.word	0x00000000
        /*0574*/ 	.short	0x0101
        /*0576*/ 	.byte	0x05
	.zero		1


	//   ....[71]....
        /*0578*/ 	.word	0x00004c80
        /*057c*/ 	.word	0x000000ff
        /*0580*/ 	.word	0x00000050
        /*0584*/ 	.short	0x010a
        /*0586*/ 	.byte	0x04
	.zero		1


	//   ....[72]....
        /*0588*/ 	.word	0x00004e00
        /*058c*/ 	.word	0x000000ff
        /*0590*/ 	.word	0x00000030
        /*0594*/ 	.short	0x010b
        /*0596*/ 	.byte	0x04
	.zero		1


	//   ....[73]....
        /*0598*/ 	.word	0x00004e40
        /*059c*/ 	.word	0x000000ff
        /*05a0*/ 	.word	0x00000000
        /*05a4*/ 	.short	0x0101
        /*05a6*/ 	.byte	0x05
	.zero		1


	//   ....[74]....
        /*05a8*/ 	.word	0x00004e80
        /*05ac*/ 	.word	0x000000ff
        /*05b0*/ 	.word	0x00000058
        /*05b4*/ 	.short	0x010a
        /*05b6*/ 	.byte	0x04
	.zero		1


	//   ....[75]....
        /*05b8*/ 	.word	0x000050c0
        /*05bc*/ 	.word	0x000000ff
        /*05c0*/ 	.word	0x00000038
        /*05c4*/ 	.short	0x010b
        /*05c6*/ 	.byte	0x04
	.zero		1


	//   ....[76]....
        /*05c8*/ 	.word	0x000050e0
        /*05cc*/ 	.word	0x000000ff
        /*05d0*/ 	.word	0x00000000
        /*05d4*/ 	.short	0x0101
        /*05d6*/ 	.byte	0x0d
	.zero		1


	//   ....[77]....
        /*05d8*/ 	.word	0x00005110
        /*05dc*/ 	.word	0x000000ff
        /*05e0*/ 	.word	0x00000040
        /*05e4*/ 	.short	0x010a
        /*05e6*/ 	.byte	0x04
	.zero		1


	//   ....[78]....
        /*05e8*/ 	.word	0x00005130
        /*05ec*/ 	.word	0x000000ff
        /*05f0*/ 	.word	0x00000048
        /*05f4*/ 	.short	0x010a
        /*05f6*/ 	.byte	0x04
	.zero		1


	//   ....[79]....
        /*05f8*/ 	.word	0x00005150
        /*05fc*/ 	.word	0x000000ff
        /*0600*/ 	.word	0x00000050
        /*0604*/ 	.short	0x010a
        /*0606*/ 	.byte	0x04
	.zero		1


	//   ....[80]....
        /*0608*/ 	.word	0x00005190
        /*060c*/ 	.word	0x00000000
        /*0610*/ 	.word	0x00000058
        /*0614*/ 	.short	0x010a
        /*0616*/ 	.byte	0xff
	.zero		1


	//   ....[81]....
        /*0618*/ 	.word	0x00005500
        /*061c*/ 	.word	0x00000000
        /*0620*/ 	.word	0x00000070
        /*0624*/ 	.short	0x010a
        /*0626*/ 	.byte	0xff
	.zero		1


	//   ....[82]....
        /*0628*/ 	.word	0x00005610
        /*062c*/ 	.word	0x00000000
        /*0630*/ 	.word	0x00000000
        /*0634*/ 	.short	0x0101
        /*0636*/ 	.byte	0xff
	.zero		1


	//   ....[83]....
        /*0638*/ 	.word	0x00006090
        /*063c*/ 	.word	0x000000ff
        /*0640*/ 	.word	0x00000020
        /*0644*/ 	.short	0x010a
        /*0646*/ 	.byte	0x24
	.zero		1


	//   ....[84]....
        /*0648*/ 	.word	0x000060d0
        /*064c*/ 	.word	0x00000054
        /*0650*/ 	.word	0x00000090
        /*0654*/ 	.short	0x010a
        /*0656*/ 	.byte	0xff
	.zero		1


	//   ....[85]....
        /*0658*/ 	.word	0x00006240
        /*065c*/ 	.word	0x000000ff
        /*0660*/ 	.word	0x00000020
        /*0664*/ 	.short	0x010a
        /*0666*/ 	.byte	0x24
	.zero		1


	//   ....[86]....
        /*0668*/ 	.word	0x00006340
        /*066c*/ 	.word	0x00000054
        /*0670*/ 	.word	0x00000090
        /*0674*/ 	.short	0x010a
        /*0676*/ 	.byte	0xff
	.zero		1


	//   ....[87]....
        /*0678*/ 	.word	0x00006b40
        /*067c*/ 	.word	0x00000000
        /*0680*/ 	.word	0x00000000
        /*0684*/ 	.short	0x0101
        /*0686*/ 	.byte	0xff
	.zero		1


	//   ....[88]....
        /*0688*/ 	.word	0x00006b50
        /*068c*/ 	.word	0x00000002
        /*0690*/ 	.word	0x00000020
        /*0694*/ 	.short	0x010a
        /*0696*/ 	.byte	0xff
	.zero		1


	//   ....[89]....
        /*0698*/ 	.word	0x00006c20
        /*069c*/ 	.word	0x00000002
        /*06a0*/ 	.word	0x00000020
        /*06a4*/ 	.short	0x010a
        /*06a6*/ 	.byte	0xff
	.zero		1


	//   ....[90]....
        /*06a8*/ 	.word	0x000074a0
        /*06ac*/ 	.word	0x00000015
        /*06b0*/ 	.word	0x00000000
        /*06b4*/ 	.short	0x0101
        /*06b6*/ 	.byte	0xff
	.zero		1


	//   ....[91]....
        /*06b8*/ 	.word	0x000074c0
        /*06bc*/ 	.word	0x00000000
        /*06c0*/ 	.word	0x00000020
        /*06c4*/ 	.short	0x010a
        /*06c6*/ 	.byte	0xff
	.zero		1


	//   ....[92]....
        /*06c8*/ 	.word	0x00007580
        /*06cc*/ 	.word	0x00000000
        /*06d0*/ 	.word	0x00000020
        /*06d4*/ 	.short	0x010a
        /*06d6*/ 	.byte	0xff
	.zero		1


	//   ....[93]....
        /*06d8*/ 	.word	0x00007e00
        /*06dc*/ 	.word	0x00000015
        /*06e0*/ 	.word	0x00000000
        /*06e4*/ 	.short	0x0101
        /*06e6*/ 	.byte	0xff
	.zero		1


	//   ....[94]....
        /*06e8*/ 	.word	0x00007e20
        /*06ec*/ 	.word	0x00000002
        /*06f0*/ 	.word	0x00000020
        /*06f4*/ 	.short	0x010a
        /*06f6*/ 	.byte	0xff
	.zero		1


	//   ....[95]....
        /*06f8*/ 	.word	0x00007ee0
        /*06fc*/ 	.word	0x00000002
        /*0700*/ 	.word	0x00000020
        /*0704*/ 	.short	0x010a
        /*0706*/ 	.byte	0xff
	.zero		1


	//   ....[96]....
        /*0708*/ 	.word	0x000084b0
        /*070c*/ 	.word	0x000000ff
        /*0710*/ 	.word	0x00000000
        /*0714*/ 	.short	0x0101
        /*0716*/ 	.byte	0x04
	.zero		1


	//   ....[97]....
        /*0718*/ 	.word	0x000087c0
        /*071c*/ 	.word	0x00000000
        /*0720*/ 	.word	0x00000000
        /*0724*/ 	.short	0x0101
        /*0726*/ 	.byte	0xff
	.zero		1


	//   ....[98]....
        /*0728*/ 	.word	0x00008a30
        /*072c*/ 	.word	0x000000ff
        /*0730*/ 	.word	0x00000000
        /*0734*/ 	.short	0x0101
        /*0736*/ 	.byte	0x04
	.zero		1


	//   ....[99]....
        /*0738*/ 	.word	0x00008a50
        /*073c*/ 	.word	0x00000002
        /*0740*/ 	.word	0x000000e0
        /*0744*/ 	.short	0x010a
        /*0746*/ 	.byte	0xff
	.zero		1


	//   ....[100]....
        /*0748*/ 	.word	0x00008ab0
        /*074c*/ 	.word	0x00000002
        /*0750*/ 	.word	0x00000010
        /*0754*/ 	.short	0x010a
        /*0756*/ 	.byte	0xff
	.zero		1


	//   ....[101]....
        /*0758*/ 	.word	0x00008b10
        /*075c*/ 	.word	0x00000002
        /*0760*/ 	.word	0x00000010
        /*0764*/ 	.short	0x010a
        /*0766*/ 	.byte	0xff
	.zero		1


	//   ....[102]....
        /*0768*/ 	.word	0x00008b60
        /*076c*/ 	.word	0x00000002
        /*0770*/ 	.word	0x00000070
        /*0774*/ 	.short	0x010a
        /*0776*/ 	.byte	0xff
	.zero		1


	//   ....[103]....
        /*0778*/ 	.word	0x00008bc0
        /*077c*/ 	.word	0x00000000
        /*0780*/ 	.word	0x00000000
        /*0784*/ 	.short	0x010a
        /*0786*/ 	.byte	0xff
	.zero		1


	//   ....[104]....
        /*0788*/ 	.word	0x00008c10
        /*078c*/ 	.word	0x00000000
        /*0790*/ 	.word	0x000000d0
        /*0794*/ 	.short	0x010a
        /*0796*/ 	.byte	0xff
	.zero		1


	//   ....[105]....
        /*0798*/ 	.word	0x00008c70
        /*079c*/ 	.word	0x00000000
        /*07a0*/ 	.word	0x00000080
        /*07a4*/ 	.short	0x010a
        /*07a6*/ 	.byte	0xff
	.zero		1


	//   ....[106]....
        /*07a8*/ 	.word	0x00008cc0
        /*07ac*/ 	.word	0x00000000
        /*07b0*/ 	.word	0x00000070
        /*07b4*/ 	.short	0x010a
        /*07b6*/ 	.byte	0xff
	.zero		1


	//   ....[107]....
        /*07b8*/ 	.word	0x00008d20
        /*07bc*/ 	.word	0x00000000
        /*07c0*/ 	.word	0x00000080
        /*07c4*/ 	.short	0x010a
        /*07c6*/ 	.byte	0xff
	.zero		1


	//   ....[108]....
        /*07c8*/ 	.word	0x00008d70
        /*07cc*/ 	.word	0x00000000
        /*07d0*/ 	.word	0x00000070
        /*07d4*/ 	.short	0x010a
        /*07d6*/ 	.byte	0xff
	.zero		1


	//   ....[109]....
        /*07d8*/ 	.word	0x00008dd0
        /*07dc*/ 	.word	0x00000002
        /*07e0*/ 	.word	0x000000b0
        /*07e4*/ 	.short	0x010a
        /*07e6*/ 	.byte	0xff
	.zero		1


	//   ....[110]....
        /*07e8*/ 	.word	0x00008e30
        /*07ec*/ 	.word	0x00000000
        /*07f0*/ 	.word	0x00000000
        /*07f4*/ 	.short	0x010a
        /*07f6*/ 	.byte	0xff
	.zero		1


	//   ....[111]....
        /*07f8*/ 	.word	0x00008e90
        /*07fc*/ 	.word	0x00000000
        /*0800*/ 	.word	0x00000000
        /*0804*/ 	.short	0x010a
        /*0806*/ 	.byte	0xff
	.zero		1


	//   ....[112]....
        /*0808*/ 	.word	0x00008ef0
        /*080c*/ 	.word	0x00000000
        /*0810*/ 	.word	0x00000000
        /*0814*/ 	.short	0x010a
        /*0816*/ 	.byte	0xff
	.zero		1


	//   ....[113]....
        /*0818*/ 	.word	0x00008f50
        /*081c*/ 	.word	0x00000000
        /*0820*/ 	.word	0x00000000
        /*0824*/ 	.short	0x010a
        /*0826*/ 	.byte	0xff
	.zero		1


	//   ....[114]....
        /*0828*/ 	.word	0x00008fb0
        /*082c*/ 	.word	0x00000000
        /*0830*/ 	.word	0x00000000
        /*0834*/ 	.short	0x010a
        /*0836*/ 	.byte	0xff
	.zero		1


	//   ....[115]....
        /*0838*/ 	.word	0x00009000
        /*083c*/ 	.word	0x00000000
        /*0840*/ 	.word	0x00000070
        /*0844*/ 	.short	0x010a
        /*0846*/ 	.byte	0xff
	.zero		1


	//   ....[116]....
        /*0848*/ 	.word	0x00009060
        /*084c*/ 	.word	0x00000000
        /*0850*/ 	.word	0x00000068
        /*0854*/ 	.short	0x010a
        /*0856*/ 	.byte	0xff
	.zero		1


	//   ....[117]....
        /*0858*/ 	.word	0x000090c0
        /*085c*/ 	.word	0x00000000
        /*0860*/ 	.word	0x00000040
        /*0864*/ 	.short	0x010a
        /*0866*/ 	.byte	0xff
	.zero		1


	//   ....[118]....
        /*0868*/ 	.word	0x00009120
        /*086c*/ 	.word	0x00000000
        /*0870*/ 	.word	0x00000048
        /*0874*/ 	.short	0x010a
        /*0876*/ 	.byte	0xff
	.zero		1


	//   ....[119]....
        /*0878*/ 	.word	0x00009180
        /*087c*/ 	.word	0x00000000
        /*0880*/ 	.word	0x00000050
        /*0884*/ 	.short	0x010a
        /*0886*/ 	.byte	0xff
	.zero		1


	//   ....[120]....
        /*0888*/ 	.word	0x000091e0
        /*088c*/ 	.word	0x00000000
        /*0890*/ 	.word	0x00000058
        /*0894*/ 	.short	0x010a
        /*0896*/ 	.byte	0xff
	.zero		1


	//   ....[121]....
        /*0898*/ 	.word	0x00009240
        /*089c*/ 	.word	0x00000000
        /*08a0*/ 	.word	0x00000040
        /*08a4*/ 	.short	0x010a
        /*08a6*/ 	.byte	0xff
	.zero		1


	//   ....[122]....
        /*08a8*/ 	.word	0x000092a0
        /*08ac*/ 	.word	0x00000000
        /*08b0*/ 	.word	0x00000048
        /*08b4*/ 	.short	0x010a
        /*08b6*/ 	.byte	0xff
	.zero		1


	//   ....[123]....
        /*08b8*/ 	.word	0x00009300
        /*08bc*/ 	.word	0x00000000
        /*08c0*/ 	.word	0x00000050
        /*08c4*/ 	.short	0x010a
        /*08c6*/ 	.byte	0xff
	.zero		1


	//   ....[124]....
        /*08c8*/ 	.word	0x00009350
        /*08cc*/ 	.word	0x00000000
        /*08d0*/ 	.word	0x00000070
        /*08d4*/ 	.short	0x010a
        /*08d6*/ 	.byte	0xff
	.zero		1


	//   ....[125]....
        /*08d8*/ 	.word	0x000093b0
        /*08dc*/ 	.word	0x00000000
        /*08e0*/ 	.word	0x00000020
        /*08e4*/ 	.short	0x010a
        /*08e6*/ 	.byte	0xff
	.zero		1


	//   ....[126]....
        /*08e8*/ 	.word	0x00009400
        /*08ec*/ 	.word	0x00000054
        /*08f0*/ 	.word	0x00000090
        /*08f4*/ 	.short	0x010a
        /*08f6*/ 	.byte	0xff
	.zero		1


	//   ....[127]....
        /*08f8*/ 	.word	0x00009450
        /*08fc*/ 	.word	0x00000002
        /*0900*/ 	.word	0x00000020
        /*0904*/ 	.short	0x010a
        /*0906*/ 	.byte	0xff
	.zero		1


	//   ....[128]....
        /*0908*/ 	.word	0x000094a0
        /*090c*/ 	.word	0x00000000
        /*0910*/ 	.word	0x00000020
        /*0914*/ 	.short	0x010a
        /*0916*/ 	.byte	0xff
	.zero		1


	//   ....[129]....
        /*0918*/ 	.word	0x000094f0
        /*091c*/ 	.word	0x00000002
        /*0920*/ 	.word	0x00000020
        /*0924*/ 	.short	0x010a
        /*0926*/ 	.byte	0xff
	.zero		1


	//----- nvinfo : EIATTR_NUM_MBARRIERS
	.align		4
.L_47:
        /*0928*/ 	.byte	0x03, 0x38
        /*092a*/ 	.short	0x001e


	//----- nvinfo : EIATTR_EXIT_INSTR_OFFSETS
	.align		4
        /*092c*/ 	.byte	0x04, 0x1c
        /*092e*/ 	.short	(.L_49 - .L_48)


	//   ....[0]....
.L_48:
        /*0930*/ 	.word	0x00002840


	//   ....[1]....
        /*0934*/ 	.word	0x00002d30


	//   ....[2]....
        /*0938*/ 	.word	0x00002d90


	//   ....[3]....
        /*093c*/ 	.word	0x00004190


	//   ....[4]....
        /*0940*/ 	.word	0x000051c0


	//   ....[5]....
        /*0944*/ 	.word	0x00005200


	//   ....[6]....
        /*0948*/ 	.word	0x00008920


	//   ....[7]....
        /*094c*/ 	.word	0x000089a0


	//   ....[8]....
        /*0950*/ 	.word	0x000089d0


	//   ....[9]....
        /*0954*/ 	.word	0x00008a40


	//----- nvinfo : EIATTR_MAX_THREADS
	.align		4
.L_49:
        /*0958*/ 	.byte	0x04, 0x05
        /*095a*/ 	.short	(.L_51 - .L_50)
.L_50:
        /*095c*/ 	.word	0x00000100
        /*0960*/ 	.word	0x00000001
        /*0964*/ 	.word	0x00000001


	//----- nvinfo : EIATTR_CRS_STACK_SIZE
	.align		4
.L_51:
        /*0968*/ 	.byte	0x04, 0x1e
        /*096a*/ 	.short	(.L_53 - .L_52)
.L_52:
        /*096c*/ 	.word	0x00000000


	//----- nvinfo : EIATTR_CBANK_PARAM_SIZE
	.align		4
.L_53:
        /*0970*/ 	.byte	0x03, 0x19
        /*0972*/ 	.short	0x0800


	//----- nvinfo : EIATTR_PARAM_CBANK
	.align		4
        /*0974*/ 	.byte	0x04, 0x0a
        /*0976*/ 	.short	(.L_55 - .L_54)
	.align		4
.L_54:
        /*0978*/ 	.word	index@(.nv.constant0._ZN7cutlass13device_kernelINS_4gemm6kernel13GemmUniversalIN4cute5tupleIJiiiiEEENS1_10collective13CollectiveMmaINS1_35MainloopSm100TmaUmmaWarpSpecializedILi2ELi2ELi4ENS5_IJNS4_1CILi1EEESB_SB_EEEEENS5_IJNSA_ILi64EEENSA_ILi128EEESF_EEENS_10tfloat32_tENS5_IJlSB_lEEESH_SI_NS4_8TiledMMAINS4_8MMA_AtomIJNS4_17SM100_MMA_TF32_SSISH_SH_fLi64ELi128ELNS4_4UMMA5MajorE0ELSN_0ELNSM_7ScaleInE0ELSO_0EEEEEENS4_6LayoutISC_NS5_IJNSA_ILi0EEESS_SS_EEEEENS5_IJNS4_10UnderscoreESV_SV_EEEEENS4_13SM90_TMA_LOADENS4_14ComposedLayoutINS4_7SwizzleILi3ELi4ELi3EEENS4_18smem_ptr_flag_bitsILi32EEENSR_INS5_IJNSA_ILi8EEENSA_ILi32EEEEEENS5_IJS15_SB_EEEEEEEvNS4_8identityESY_S19_vS1A_EENS_8epilogue10collective18CollectiveEpilogueINS1C_23Sm100TmaWarpSpecializedILi4ELi2ELi16ELb1ELb0EEEJSG_NS5_IJNSR_ISE_SB_EENSR_IS15_SB_EEEEESH_SI_SH_SI_NS1C_6fusion15FusionCallbacksIS1G_NS1K_17LinearCombinationISH_fSH_fLNS_15FloatRoundStyleE2EEESG_S1J_JEEENS4_5SM1004TMEM4LOAD26SM100_TMEM_LOAD_16dp128b8xESY_S19_NS4_17SM75_U32x4_LDSM_NENS4_14SM90_TMA_STOREES19_NS4_17SM90_U32x4_STSM_NENS4_39AutoVectorizingCopyWithAssumedAlignmentILi128EEEEEEvvEEEEvNT_6ParamsE)
        /*097c*/ 	.short	0x0380
        /*097e*/ 	.short	0x0800


	//----- nvinfo : EIATTR_SW_WAR
	.align		4
.L_55:
        /*0980*/ 	.byte	0x04, 0x36
        /*0982*/ 	.short	(.L_57 - .L_56)
.L_56:
        /*0984*/ 	.word	0x00000008
.L_57:


//--------------------- .nv.callgraph             --------------------------
	.section	.nv.callgraph,"",@"SHT_CUDA_CALLGRAPH"
	.align	4
	.sectionentsize	8
	.align		4
        /*0000*/ 	.word	0x00000000
	.align		4
        /*0004*/ 	.word	0xffffffff
	.align		4
        /*0008*/ 	.word	index@(_ZN7cutlass13device_kernelINS_4gemm6kernel13GemmUniversalIN4cute5tupleIJiiiiEEENS1_10collective13CollectiveMmaINS1_35MainloopSm100TmaUmmaWarpSpecializedILi2ELi2ELi4ENS5_IJNS4_1CILi1EEESB_SB_EEEEENS5_IJNSA_ILi64EEENSA_ILi128EEESF_EEENS_10tfloat32_tENS5_IJlSB_lEEESH_SI_NS4_8TiledMMAINS4_8MMA_AtomIJNS4_17SM100_MMA_TF32_SSISH_SH_fLi64ELi128ELNS4_4UMMA5MajorE0ELSN_0ELNSM_7ScaleInE0ELSO_0EEEEEENS4_6LayoutISC_NS5_IJNSA_ILi0EEESS_SS_EEEEENS5_IJNS4_10UnderscoreESV_SV_EEEEENS4_13SM90_TMA_LOADENS4_14ComposedLayoutINS4_7SwizzleILi3ELi4ELi3EEENS4_18smem_ptr_flag_bitsILi32EEENSR_INS5_IJNSA_ILi8EEENSA_ILi32EEEEEENS5_IJS15_SB_EEEEEEEvNS4_8identityESY_S19_vS1A_EENS_8epilogue10collective18CollectiveEpilogueINS1C_23Sm100TmaWarpSpecializedILi4ELi2ELi16ELb1ELb0EEEJSG_NS5_IJNSR_ISE_SB_EENSR_IS15_SB_EEEEESH_SI_SH_SI_NS1C_6fusion15FusionCallbacksIS1G_NS1K_17LinearCombinationISH_fSH_fLNS_15FloatRoundStyleE2EEESG_S1J_JEEENS4_5SM1004TMEM4LOAD26SM100_TMEM_LOAD_16dp128b8xESY_S19_NS4_17SM75_U32x4_LDSM_NENS4_14SM90_TMA_STOREES19_NS4_17SM90_U32x4_STSM_NENS4_39AutoVectorizingCopyWithAssumedAlignmentILi128EEEEEEvvEEEEvNT_6ParamsE)
	.align		4
        /*000c*/ 	.word	index@(__assertfail)
	.align		4
        /*0010*/ 	.word	0x00000000
	.align		4
        /*0014*/ 	.word	0xfffffffe
	.align		4
        /*0018*/ 	.word	0x00000000
	.align		4
        /*001c*/ 	.word	0xfffffffd
	.align		4
        /*0020*/ 	.word	0x00000000
	.align		4
        /*0024*/ 	.word	0xfffffffc


//--------------------- .nv.constant4             --------------------------
	.section	.nv.constant4,"a",@progbits
	.align	8
	.align		8
.nv.constant4:
        /*0000*/ 	.dword	__assertfail
	.align		8
        /*0008*/ 	.dword	__unnamed_1
	.align		8
        /*0010*/ 	.dword	__unnamed_2
	.align		8
        /*0018*/ 	.dword	_ZN40_INTERNAL_cb92552c_4_k_cu_ccba1d66_280224cuda3std3__45__cpo5beginE
	.align		8
        /*0020*/ 	.dword	_ZN40_INTERNAL_cb92552c_4_k_cu_ccba1d66_280224cuda3std3__45__cpo3endE
	.align		8
        /*0028*/ 	.dword	_ZN40_INTERNAL_cb92552c_4_k_cu_ccba1d66_280224cuda3std3__45__cpo6cbeginE
	.align		8
        /*0030*/ 	.dword	_ZN40_INTERNAL_cb92552c_4_k_cu_ccba1d66_280224cuda3std3__45__cpo4cendE
	.align		8
        /*0038*/ 	.dword	_ZN40_INTERNAL_cb92552c_4_k_cu_ccba1d66_280224cuda3std3__442_GLOBAL__N__cb92552c_4_k_cu_ccba1d66_280226ignoreE
	.align		8
        /*0040*/ 	.dword	_ZN40_INTERNAL_cb92552c_4_k_cu_ccba1d66_280224cuda3std3__419piecewise_constructE
	.align		8
        /*0048*/ 	.dword	_ZN40_INTERNAL_cb92552c_4_k_cu_ccba1d66_280224cuda3std3__48in_placeE
	.align		8
        /*0050*/ 	.dword	_ZN40_INTERNAL_cb92552c_4_k_cu_ccba1d66_280224cuda3std6ranges3__45__cpo4swapE
	.align		8
        /*0058*/ 	.dword	_ZN40_INTERNAL_cb92552c_4_k_cu_ccba1d66_280224cuda3std6ranges3__45__cpo9iter_moveE
	.align		8
        /*0060*/ 	.dword	_ZN40_INTERNAL_cb92552c_4_k_cu_ccba1d66_280224cute7productE
	.align		8
        /*0068*/ 	.dword	_ZN40_INTERNAL_cb92552c_4_k_cu_ccba1d66_280224cute1_E
	.align		8
        /*0070*/ 	.dword	$str$25
	.align		8
        /*0078*/ 	.dword	$str$26
	.align		8
        /*0080*/ 	.dword	$str$27
	.align		8
        /*0088*/ 	.dword	$str$28


//--------------------- .text._ZN7cutlass13device_kernelINS_4gemm6kernel13GemmUniversalIN4cute5tupleIJiiiiEEENS1_10collective13CollectiveMmaINS1_35MainloopSm100TmaUmmaWarpSpecializedILi2ELi2ELi4ENS5_IJNS4_1CILi1EEESB_SB_EEEEENS5_IJNSA_ILi64EEENSA_ILi128EEESF_EEENS_10tfloat32_tENS5_IJlSB_lEEESH_SI_NS4_8TiledMMAINS4_8MMA_AtomIJNS4_17SM100_MMA_TF32_SSISH_SH_fLi64ELi128ELNS4_4UMMA5MajorE0ELSN_0ELNSM_7ScaleInE0ELSO_0EEEEEENS4_6LayoutISC_NS5_IJNSA_ILi0EEESS_SS_EEEEENS5_IJNS4_10UnderscoreESV_SV_EEEEENS4_13SM90_TMA_LOADENS4_14ComposedLayoutINS4_7SwizzleILi3ELi4ELi3EEENS4_18smem_ptr_flag_bitsILi32EEENSR_INS5_IJNSA_ILi8EEENSA_ILi32EEEEEENS5_IJS15_SB_EEEEEEEvNS4_8identityESY_S19_vS1A_EENS_8epilogue10collective18CollectiveEpilogueINS1C_23Sm100TmaWarpSpecializedILi4ELi2ELi16ELb1ELb0EEEJSG_NS5_IJNSR_ISE_SB_EENSR_IS15_SB_EEEEESH_SI_SH_SI_NS1C_6fusion15FusionCallbacksIS1G_NS1K_17LinearCombinationISH_fSH_fLNS_15FloatRoundStyleE2EEESG_S1J_JEEENS4_5SM1004TMEM4LOAD26SM100_TMEM_LOAD_16dp128b8xESY_S19_NS4_17SM75_U32x4_LDSM_NENS4_14SM90_TMA_STOREES19_NS4_17SM90_U32x4_STSM_NENS4_39AutoVectorizingCopyWithAssumedAlignmentILi128EEEEEEvvEEEEvNT_6ParamsE --------------------------
	.section	.text._ZN7cutlass13device_kernelINS_4gemm6kernel13GemmUniversalIN4cute5tupleIJiiiiEEENS1_10collective13CollectiveMmaINS1_35MainloopSm100TmaUmmaWarpSpecializedILi2ELi2ELi4ENS5_IJNS4_1CILi1EEESB_SB_EEEEENS5_IJNSA_ILi64EEENSA_ILi128EEESF_EEENS_10tfloat32_tENS5_IJlSB_lEEESH_SI_NS4_8TiledMMAINS4_8MMA_AtomIJNS4_17SM100_MMA_TF32_SSISH_SH_fLi64ELi128ELNS4_4UMMA5MajorE0ELSN_0ELNSM_7ScaleInE0ELSO_0EEEEEENS4_6LayoutISC_NS5_IJNSA_ILi0EEESS_SS_EEEEENS5_IJNS4_10UnderscoreESV_SV_EEEEENS4_13SM90_TMA_LOADENS4_14ComposedLayoutINS4_7SwizzleILi3ELi4ELi3EEENS4_18smem_ptr_flag_bitsILi32EEENSR_INS5_IJNSA_ILi8EEENSA_ILi32EEEEEENS5_IJS15_SB_EEEEEEEvNS4_8identityESY_S19_vS1A_EENS_8epilogue10collective18CollectiveEpilogueINS1C_23Sm100TmaWarpSpecializedILi4ELi2ELi16ELb1ELb0EEEJSG_NS5_IJNSR_ISE_SB_EENSR_IS15_SB_EEEEESH_SI_SH_SI_NS1C_6fusion15FusionCallbacksIS1G_NS1K_17LinearCombinationISH_fSH_fLNS_15FloatRoundStyleE2EEESG_S1J_JEEENS4_5SM1004TMEM4LOAD26SM100_TMEM_LOAD_16dp128b8xESY_S19_NS4_17SM75_U32x4_LDSM_NENS4_14SM90_TMA_STOREES19_NS4_17SM90_U32x4_STSM_NENS4_39AutoVectorizingCopyWithAssumedAlignmentILi128EEEEEEvvEEEEvNT_6ParamsE,"ax",@progbits
	.align	128
.text._ZN7cutlass13device_kernelINS_4gemm6kernel13GemmUniversalIN4cute5tupleIJiiiiEEENS1_10collective13CollectiveMmaINS1_35MainloopSm100TmaUmmaWarpSpecializedILi2ELi2ELi4ENS5_IJNS4_1CILi1EEESB_SB_EEEEENS5_IJNSA_ILi64EEENSA_ILi128EEESF_EEENS_10tfloat32_tENS5_IJlSB_lEEESH_SI_NS4_8TiledMMAINS4_8MMA_AtomIJNS4_17SM100_MMA_TF32_SSISH_SH_fLi64ELi128ELNS4_4UMMA5MajorE0ELSN_0ELNSM_7ScaleInE0ELSO_0EEEEEENS4_6LayoutISC_NS5_IJNSA_ILi0EEESS_SS_EEEEENS5_IJNS4_10UnderscoreESV_SV_EEEEENS4_13SM90_TMA_LOADENS4_14ComposedLayoutINS4_7SwizzleILi3ELi4ELi3EEENS4_18smem_ptr_flag_bitsILi32EEENSR_INS5_IJNSA_ILi8EEENSA_ILi32EEEEEENS5_IJS15_SB_EEEEEEEvNS4_8identityESY_S19_vS1A_EENS_8epilogue10collective18CollectiveEpilogueINS1C_23Sm100TmaWarpSpecializedILi4ELi2ELi16ELb1ELb0EEEJSG_NS5_IJNSR_ISE_SB_EENSR_IS15_SB_EEEEESH_SI_SH_SI_NS1C_6fusion15FusionCallbacksIS1G_NS1K_17LinearCombinationISH_fSH_fLNS_15FloatRoundStyleE2EEESG_S1J_JEEENS4_5SM1004TMEM4LOAD26SM100_TMEM_LOAD_16dp128b8xESY_S19_NS4_17SM75_U32x4_LDSM_NENS4_14SM90_TMA_STOREES19_NS4_17SM90_U32x4_STSM_NENS4_39AutoVectorizingCopyWithAssumedAlignmentILi128EEEEEEvvEEEEvNT_6ParamsE:
        .type           _ZN7cutlass13device_kernelINS_4gemm6kernel13GemmUniversalIN4cute5tupleIJiiiiEEENS1_10collective13CollectiveMmaINS1_35MainloopSm100TmaUmmaWarpSpecializedILi2ELi2ELi4ENS5_IJNS4_1CILi1EEESB_SB_EEEEENS5_IJNSA_ILi64EEENSA_ILi128EEESF_EEENS_10tfloat32_tENS5_IJlSB_lEEESH_SI_NS4_8TiledMMAINS4_8MMA_AtomIJNS4_17SM100_MMA_TF32_SSISH_SH_fLi64ELi128ELNS4_4UMMA5MajorE0ELSN_0ELNSM_7ScaleInE0ELSO_0EEEEEENS4_6LayoutISC_NS5_IJNSA_ILi0EEESS_SS_EEEEENS5_IJNS4_10UnderscoreESV_SV_EEEEENS4_13SM90_TMA_LOADENS4_14ComposedLayoutINS4_7SwizzleILi3ELi4ELi3EEENS4_18smem_ptr_flag_bitsILi32EEENSR_INS5_IJNSA_ILi8EEENSA_ILi32EEEEEENS5_IJS15_SB_EEEEEEEvNS4_8identityESY_S19_vS1A_EENS_8epilogue10collective18CollectiveEpilogueINS1C_23Sm100TmaWarpSpecializedILi4ELi2ELi16ELb1ELb0EEEJSG_NS5_IJNSR_ISE_SB_EENSR_IS15_SB_EEEEESH_SI_SH_SI_NS1C_6fusion15FusionCallbacksIS1G_NS1K_17LinearCombinationISH_fSH_fLNS_15FloatRoundStyleE2EEESG_S1J_JEEENS4_5SM1004TMEM4LOAD26SM100_TMEM_LOAD_16dp128b8xESY_S19_NS4_17SM75_U32x4_LDSM_NENS4_14SM90_TMA_STOREES19_NS4_17SM90_U32x4_STSM_NENS4_39AutoVectorizingCopyWithAssumedAlignmentILi128EEEEEEvvEEEEvNT_6ParamsE,@function
        .size           _ZN7cutlass13device_kernelINS_4gemm6kernel13GemmUniversalIN4cute5tupleIJiiiiEEENS1_10collective13CollectiveMmaINS1_35MainloopSm100TmaUmmaWarpSpecializedILi2ELi2ELi4ENS5_IJNS4_1CILi1EEESB_SB_EEEEENS5_IJNSA_ILi64EEENSA_ILi128EEESF_EEENS_10tfloat32_tENS5_IJlSB_lEEESH_SI_NS4_8TiledMMAINS4_8MMA_AtomIJNS4_17SM100_MMA_TF32_SSISH_SH_fLi64ELi128ELNS4_4UMMA5MajorE0ELSN_0ELNSM_7ScaleInE0ELSO_0EEEEEENS4_6LayoutISC_NS5_IJNSA_ILi0EEESS_SS_EEEEENS5_IJNS4_10UnderscoreESV_SV_EEEEENS4_13SM90_TMA_LOADENS4_14ComposedLayoutINS4_7SwizzleILi3ELi4ELi3EEENS4_18smem_ptr_flag_bitsILi32EEENSR_INS5_IJNSA_ILi8EEENSA_ILi32EEEEEENS5_IJS15_SB_EEEEEEEvNS4_8identityESY_S19_vS1A_EENS_8epilogue10collective18CollectiveEpilogueINS1C_23Sm100TmaWarpSpecializedILi4ELi2ELi16ELb1ELb0EEEJSG_NS5_IJNSR_ISE_SB_EENSR_IS15_SB_EEEEESH_SI_SH_SI_NS1C_6fusion15FusionCallbacksIS1G_NS1K_17LinearCombinationISH_fSH_fLNS_15FloatRoundStyleE2EEESG_S1J_JEEENS4_5SM1004TMEM4LOAD26SM100_TMEM_LOAD_16dp128b8xESY_S19_NS4_17SM75_U32x4_LDSM_NENS4_14SM90_TMA_STOREES19_NS4_17SM90_U32x4_STSM_NENS4_39AutoVectorizingCopyWithAssumedAlignmentILi128EEEEEEvvEEEEvNT_6ParamsE,(.L_x_174 - _ZN7cutlass13device_kernelINS_4gemm6kernel13GemmUniversalIN4cute5tupleIJiiiiEEENS1_10collective13CollectiveMmaINS1_35MainloopSm100TmaUmmaWarpSpecializedILi2ELi2ELi4ENS5_IJNS4_1CILi1EEESB_SB_EEEEENS5_IJNSA_ILi64EEENSA_ILi128EEESF_EEENS_10tfloat32_tENS5_IJlSB_lEEESH_SI_NS4_8TiledMMAINS4_8MMA_AtomIJNS4_17SM100_MMA_TF32_SSISH_SH_fLi64ELi128ELNS4_4UMMA5MajorE0ELSN_0ELNSM_7ScaleInE0ELSO_0EEEEEENS4_6LayoutISC_NS5_IJNSA_ILi0EEESS_SS_EEEEENS5_IJNS4_10UnderscoreESV_SV_EEEEENS4_13SM90_TMA_LOADENS4_14ComposedLayoutINS4_7SwizzleILi3ELi4ELi3EEENS4_18smem_ptr_flag_bitsILi32EEENSR_INS5_IJNSA_ILi8EEENSA_ILi32EEEEEENS5_IJS15_SB_EEEEEEEvNS4_8identityESY_S19_vS1A_EENS_8epilogue10collective18CollectiveEpilogueINS1C_23Sm100TmaWarpSpecializedILi4ELi2ELi16ELb1ELb0EEEJSG_NS5_IJNSR_ISE_SB_EENSR_IS15_SB_EEEEESH_SI_SH_SI_NS1C_6fusion15FusionCallbacksIS1G_NS1K_17LinearCombinationISH_fSH_fLNS_15FloatRoundStyleE2EEESG_S1J_JEEENS4_5SM1004TMEM4LOAD26SM100_TMEM_LOAD_16dp128b8xESY_S19_NS4_17SM75_U32x4_LDSM_NENS4_14SM90_TMA_STOREES19_NS4_17SM90_U32x4_STSM_NENS4_39AutoVectorizingCopyWithAssumedAlignmentILi128EEEEEEvvEEEEvNT_6ParamsE)
        .other          _ZN7cutlass13device_kernelINS_4gemm6kernel13GemmUniversalIN4cute5tupleIJiiiiEEENS1_10collective13CollectiveMmaINS1_35MainloopSm100TmaUmmaWarpSpecializedILi2ELi2ELi4ENS5_IJNS4_1CILi1EEESB_SB_EEEEENS5_IJNSA_ILi64EEENSA_ILi128EEESF_EEENS_10tfloat32_tENS5_IJlSB_lEEESH_SI_NS4_8TiledMMAINS4_8MMA_AtomIJNS4_17SM100_MMA_TF32_SSISH_SH_fLi64ELi128ELNS4_4UMMA5MajorE0ELSN_0ELNSM_7ScaleInE0ELSO_0EEEEEENS4_6LayoutISC_NS5_IJNSA_ILi0EEESS_SS_EEEEENS5_IJNS4_10UnderscoreESV_SV_EEEEENS4_13SM90_TMA_LOADENS4_14ComposedLayoutINS4_7SwizzleILi3ELi4ELi3EEENS4_18smem_ptr_flag_bitsILi32EEENSR_INS5_IJNSA_ILi8EEENSA_ILi32EEEEEENS5_IJS15_SB_EEEEEEEvNS4_8identityESY_S19_vS1A_EENS_8epilogue10collective18CollectiveEpilogueINS1C_23Sm100TmaWarpSpecializedILi4ELi2ELi16ELb1ELb0EEEJSG_NS5_IJNSR_ISE_SB_EENSR_IS15_SB_EEEEESH_SI_SH_SI_NS1C_6fusion15FusionCallbacksIS1G_NS1K_17LinearCombinationISH_fSH_fLNS_15FloatRoundStyleE2EEESG_S1J_JEEENS4_5SM1004TMEM4LOAD26SM100_TMEM_LOAD_16dp128b8xESY_S19_NS4_17SM75_U32x4_LDSM_NENS4_14SM90_TMA_STOREES19_NS4_17SM90_U32x4_STSM_NENS4_39AutoVectorizingCopyWithAssumedAlignmentILi128EEEEEEvvEEEEvNT_6ParamsE,@"STO_CUDA_ENTRY STV_DEFAULT"
_ZN7cutlass13device_kernelINS_4gemm6kernel13GemmUniversalIN4cute5tupleIJiiiiEEENS1_10collective13CollectiveMmaINS1_35MainloopSm100TmaUmmaWarpSpecializedILi2ELi2ELi4ENS5_IJNS4_1CILi1EEESB_SB_EEEEENS5_IJNSA_ILi64EEENSA_ILi128EEESF_EEENS_10tfloat32_tENS5_IJlSB_lEEESH_SI_NS4_8TiledMMAINS4_8MMA_AtomIJNS4_17SM100_MMA_TF32_SSISH_SH_fLi64ELi128ELNS4_4UMMA5MajorE0ELSN_0ELNSM_7ScaleInE0ELSO_0EEEEEENS4_6LayoutISC_NS5_IJNSA_ILi0EEESS_SS_EEEEENS5_IJNS4_10UnderscoreESV_SV_EEEEENS4_13SM90_TMA_LOADENS4_14ComposedLayoutINS4_7SwizzleILi3ELi4ELi3EEENS4_18smem_ptr_flag_bitsILi32EEENSR_INS5_IJNSA_ILi8EEENSA_ILi32EEEEEENS5_IJS15_SB_EEEEEEEvNS4_8identityESY_S19_vS1A_EENS_8epilogue10collective18CollectiveEpilogueINS1C_23Sm100TmaWarpSpecializedILi4ELi2ELi16ELb1ELb0EEEJSG_NS5_IJNSR_ISE_SB_EENSR_IS15_SB_EEEEESH_SI_SH_SI_NS1C_6fusion15FusionCallbacksIS1G_NS1K_17LinearCombinationISH_fSH_fLNS_15FloatRoundStyleE2EEESG_S1J_JEEENS4_5SM1004TMEM4LOAD26SM100_TMEM_LOAD_16dp128b8xESY_S19_NS4_17SM75_U32x4_LDSM_NENS4_14SM90_TMA_STOREES19_NS4_17SM90_U32x4_STSM_NENS4_39AutoVectorizingCopyWithAssumedAlignmentILi128EEEEEEvvEEEEvNT_6ParamsE:
[----:B------:R-:W1:Y:S01]  /*0000*/  LDC R1, c[0x0][0x37c] ;  /* 0x0000df00ff017b82 */ /* 0x000e620000000800 */
[----:B------:R-:W2:Y:S01]  /*0010*/  S2R R77, SR_TID.X ;  /* 0x00000000004d7919 */ /* 0x000ea20000002100 */
[----:B------:R-:W3:Y:S01]  /*0020*/  LDCU.64 UR8, c[0x0][0x890] ;  /* 0x00011200ff0877ac */ /* 0x000ee20008000a00 */
[----:B------:R-:W-:Y:S02]  /*0030*/  PRMT R64, RZ, 0x7610, R64 ;  /* 0x00007610ff407816 */ /* 0x000fe40000000040 */
[----:B------:R-:W-:Y:S01]  /*0040*/  ELECT P5, URZ, PT ;  /* 0x0000000000ff782f */ /* 0x000fe200038a0000 */
[----:B------:R-:W4:Y:S01]  /*0050*/  LDCU.64 UR52, c[0x0][0x358] ;  /* 0x00006b00ff3477ac */ /* 0x000f220008000a00 */
[----:B---3--:R-:W-:-:S04]  /*0060*/  UISETP.NE.U32.AND UP0, UPT, UR8, URZ, UPT ;  /* 0x000000ff0800728c */ /* 0x008fc8000bf05070 */
[----:B------:R-:W-:Y:S01]  /*0070*/  UISETP.NE.AND.EX UP0, UPT, UR9, URZ, UPT, UP0 ;  /* 0x000000ff0900728c */ /* 0x000fe2000bf05300 */
[----:B--2---:R-:W-:-:S05]  /*0080*/  SHF.R.U32.HI R69, RZ, 0x5, R77 ;  /* 0x00000005ff457819 */ /* 0x004fca000001164d */
[----:B------:R-:W2:Y:S02]  /*0090*/  SHFL.IDX PT, R0, R69, RZ, 0x1f ;  /* 0x00001fff45007589 */ /* 0x000ea400000e0000 */
[----:B--2---:R-:W-:Y:S01]  /*00a0*/  R2UR UR10, R0 ;  /* 0x00000000000a72ca */ /* 0x004fe200000e0000 */
[----:B-1--4-:R-:W-:-:S14]  /*00b0*/  BRA.U UP0, `(.L_x_0) ;  /* 0x00000001002c7547 */ /* 0x012fdc000b800000 */
[----:B------:R-:W1:Y:S02]  /*00c0*/  LDCU.64 UR4, c[0x0][0x888] ;  /* 0x00011100ff0477ac */ /* 0x000e640008000a00 */
[----:B-1----:R-:W-:-:S04]  /*00d0*/  UISETP.NE.U32.AND UP0, UPT, UR4, URZ, UPT ;  /* 0x000000ff0400728c */ /* 0x002fc8000bf05070 */
[----:B------:R-:W-:-:S09]  /*00e0*/  UISETP.NE.AND.EX UP0, UPT, UR5, URZ, UPT, UP0 ;  /* 0x000000ff0500728c */ /* 0x000fd2000bf05300 */
[----:B------:R-:W-:Y:S05]  /*00f0*/  BRA.U !UP0, `(.L_x_1) ;  /* 0x0000000108107547 */ /* 0x000fea000b800000 */
[----:B------:R-:W1:Y:S02]  /*0100*/  LDC.64 R2, c[0x0][0x888] ;  /* 0x00022200ff027b82 */ /* 0x000e640000000a00 */
[----:B-1----:R1:W5:Y:S01]  /*0110*/  LDG.E R35, desc[UR52][R2.64] ;  /* 0x0000003402237981 */ /* 0x002362000c1e1900 */
[----:B------:R-:W-:Y:S01]  /*0120*/  HFMA2 R64, -RZ, RZ, 0, 5.9604644775390625e-08 ;  /* 0x00000001ff407431 */ /* 0x000fe200000001ff */
[----:B------:R-:W-:Y:S05]  /*0130*/  BRA `(.L_x_0) ;  /* 0x00000000000c7947 */ /* 0x000fea0003800000 */
.L_x_1:
[----:B------:R-:W1:Y:S01]  /*0140*/  LDCU UR4, c[0x0][0x880] ;  /* 0x00011000ff0477ac */ /* 0x000e620008000800 */
[----:B------:R-:W-:Y:S01]  /*0150*/  HFMA2 R64, -RZ, RZ, 0, 5.9604644775390625e-08 ;  /* 0x00000001ff407431 */ /* 0x000fe200000001ff */
[----:B-1----:R-:W-:-:S07]  /*0160*/  MOV R35, UR4 ;  /* 0x0000000400237c02 */ /* 0x002fce0008000f00 */
.L_x_0:
[----:B------:R-:W2:Y:S02]  /*0170*/  LDCU.64 UR4, c[0x0][0x8b0] ;  /* 0x00011600ff0477ac */ /* 0x000ea40008000a00 */
[----:B--2---:R-:W-:-:S04]  /*0180*/  UISETP.NE.U32.AND UP0, UPT, UR4, URZ, UPT ;  /* 0x000000ff0400728c */ /* 0x004fc8000bf05070 */
[----:B------:R-:W-:-:S09]  /*0190*/  UISETP.NE.AND.EX UP0, UPT, UR5, URZ, UPT, UP0 ;  /* 0x000000ff0500728c */ /* 0x000fd2000bf05300 */
[----:B------:R-:W-:Y:S05]  /*01a0*/  BRA.U UP0, `(.L_x_2) ;  /* 0x0000000100247547 */ /* 0x000fea000b800000 */
[----:B------:R-:W2:Y:S02]  /*01b0*/  LDCU.64 UR4, c[0x0][0x8a8] ;  /* 0x00011500ff0477ac */ /* 0x000ea40008000a00 */
[----:B--2---:R-:W-:-:S04]  /*01c0*/  UISETP.NE.U32.AND UP0, UPT, UR4, URZ, UPT ;  /* 0x000000ff0400728c */ /* 0x004fc8000bf05070 */
[----:B------:R-:W-:-:S09]  /*01d0*/  UISETP.NE.AND.EX UP0, UPT, UR5, URZ, UPT, UP0 ;  /* 0x000000ff0500728c */ /* 0x000fd2000bf05300 */
[----:B------:R-:W-:Y:S05]  /*01e0*/  BRA.U !UP0, `(.L_x_3) ;  /* 0x00000001080c7547 */ /* 0x000fea000b800000 */
[----:B-1----:R-:W1:Y:S02]  /*01f0*/  LDC.64 R2, c[0x0][0x8a8] ;  /* 0x00022a00ff027b82 */ /* 0x002e640000000a00 */
[----:B-1----:R2:W5:Y:S01]  /*0200*/  LDG.E R33, desc[UR52][R2.64] ;  /* 0x0000003402217981 */ /* 0x002562000c1e1900 */
[----:B------:R-:W-:Y:S05]  /*0210*/  BRA `(.L_x_2) ;  /* 0x0000000000087947 */ /* 0x000fea0003800000 */
.L_x_3:
[----:B------:R-:W2:Y:S02]  /*0220*/  LDCU UR4, c[0x0][0x8a0] ;  /* 0x00011400ff0477ac */ /* 0x000ea40008000800 */
[----:B--2---:R-:W-:Y:S02]  /*0230*/  MOV R33, UR4 ;  /* 0x0000000400217c02 */ /* 0x004fe40008000f00 */
.L_x_2:
[----:B------:R-:W-:Y:S01]  /*0240*/  IMAD.U32 R0, RZ, RZ, UR10 ;  /* 0x0000000aff007e24 */ /* 0x000fe2000f8e00ff */
[----:B------:R-:W-:Y:S04]  /*0250*/  BSSY.RECONVERGENT B0, `(.L_x_4) ;  /* 0x000000c000007945 */ /* 0x000fe80003800200 */
[C---:B------:R-:W-:Y:S02]  /*0260*/  ISETP.NE.OR P1, PT, R0.reuse, 0x1, !P5 ;  /* 0x000000010000780c */ /* 0x040fe40006f25670 */
[----:B------:R-:W-:-:S11]  /*0270*/  ISETP.NE.OR P0, PT, R0, 0x3, !P5 ;  /* 0x000000030000780c */ /* 0x000fd60006f05670 */
[----:B------:R-:W-:Y:S05]  /*0280*/  @P1 BRA `(.L_x_5) ;  /* 0x0000000000201947 */ /* 0x000fea0003800000 */
[----:B------:R-:W3:Y:S02]  /*0290*/  LDCU.64 UR4, c[0x0][0x348] ;  /* 0x00006900ff0477ac */ /* 0x000ee40008000a00 */
[----:B---3--:R-:W-:Y:S02]  /*02a0*/  UIADD3 UR6, UP1, UPT, UR4, 0x80, URZ ;  /* 0x0000008004067890 */ /* 0x008fe4000ff3e0ff */
[----:B------:R-:W-:Y:S02]  /*02b0*/  UIADD3 UR4, UP0, UPT, UR4, 0x180, URZ ;  /* 0x0000018004047890 */ /* 0x000fe4000ff1e0ff */
[----:B------:R-:W-:Y:S02]  /*02c0*/  UIADD3.X UR7, UPT, UPT, URZ, UR5, URZ, UP1, !UPT ;  /* 0x00000005ff077290 */ /* 0x000fe40008ffe4ff */
[----:B------:R-:W-:-:S07]  /*02d0*/  UIADD3.X UR5, UPT, UPT, URZ, UR5, URZ, UP0, !UPT ;  /* 0x00000005ff057290 */ /* 0x000fce00087fe4ff */
[----:B------:R3:W-:Y:S02]  /*02e0*/  UTMACCTL.PF [UR6] ;  /* 0x00000000060079b9 */ /* 0x0007e40008040000 */
[----:B------:R3:W-:Y:S02]  /*02f0*/  UTMACCTL.PF [UR4] ;  /* 0x00000000040079b9 */ /* 0x0007e40008040000 */
[----:B---3--:R-:W-:Y:S01]  /*0300*/  NOP ;  /* 0x0000000000007918 */ /* 0x008fe20000000000 */
.L_x_5:
[----:B------:R-:W-:Y:S05]  /*0310*/  BSYNC.RECONVERGENT B0 ;  /* 0x0000000000007941 */ /* 0x000fea0003800200 */
.L_x_4:
[----:B------:R-:W-:Y:S04]  /*0320*/  BSSY.RECONVERGENT B0, `(.L_x_6) ;  /* 0x000000a000007945 */ /* 0x000fe80003800200 */
        /* <DEDUP_REMOVED lines=9> */
.L_x_7:
[----:B------:R-:W-:Y:S05]  /*03c0*/  BSYNC.RECONVERGENT B0 ;  /* 0x0000000000007941 */ /* 0x000fea0003800200 */
.L_x_6:
[----:B------:R-:W3:Y:S01]  /*03d0*/  LDCU.64 UR4, c[0x0][0x888] ;  /* 0x00011100ff0477ac */ /* 0x000ee20008000a00 */
[----:B------:R-:W-:Y:S02]  /*03e0*/  UISETP.EQ.U32.AND UP1, UPT, UR8, URZ, UPT ;  /* 0x000000ff0800728c */ /* 0x000fe4000bf22070 */
[----:B------:R-:W-:Y:S02]  /*03f0*/  UPLOP3.LUT UP2, UPT, UPT, UPT, UPT, 0x80, 0x8 ;  /* 0x000000000008789c */ /* 0x000fe40003f4f070 */
[----:B---3--:R-:W-:-:S04]  /*0400*/  UISETP.NE.U32.AND UP0, UPT, UR4, URZ, UPT ;  /* 0x000000ff0400728c */ /* 0x008fc8000bf05070 */
[----:B------:R-:W-:-:S04]  /*0410*/  UISETP.NE.AND.EX UP0, UPT, UR5, URZ, UPT, UP0 ;  /* 0x000000ff0500728c */ /* 0x000fc8000bf05300 */
[----:B------:R-:W-:-:S04]  /*0420*/  UISETP.EQ.OR.EX UP3, UPT, UR9, URZ, !UP0, UP1 ;  /* 0x000000ff0900728c */ /* 0x000fc8000c762710 */
[----:B------:R-:W-:-:S05]  /*0430*/  UP2UR UR44, UPR, URZ, 0x8 ;  /* 0x00000008ff2c7883 */ /* 0x000fca0008000000 */
[----:B------:R-:W-:Y:S07]  /*0440*/  BRA.U !UP3, `(.L_x_8) ;  /* 0x000000010b207547 */ /* 0x000fee000b800000 */
[----:B------:R-:W-:Y:S01]  /*0450*/  UISETP.NE.U32.AND UP2, UPT, UR8, URZ, UPT ;  /* 0x000000ff0800728c */ /* 0x000fe2000bf45070 */
[----:B-----5:R-:W-:Y:S01]  /*0460*/  FSETP.NEU.AND P0, PT, R35, RZ, PT ;  /* 0x000000ff2300720b */ /* 0x020fe20003f0d000 */
[----:B------:R-:W-:Y:S02]  /*0470*/  USEL UR4, URZ, 0xffffffff, UP0 ;  /* 0xffffffffff047887 */ /* 0x000fe40008000000 */
[----:B------:R-:W-:-:S10]  /*0480*/  UISETP.NE.AND.EX UP2, UPT, UR9, URZ, UPT, UP2 ;  /* 0x000000ff0900728c */ /* 0x000fd4000bf45320 */
[----:B------:R-:W-:Y:S01]  /*0490*/  VOTEU.ANY UP1, P0 ;  /* 0x0000000000ff7886 */ /* 0x000fe20000020100 */
[----:B------:R-:W-:-:S04]  /*04a0*/  @!UP2 USEL UR4, URZ, 0xffffffff, UP1 ;  /* 0xffffffffff04a887 */ /* 0x000fc80008800000 */
[----:B------:R-:W-:-:S04]  /*04b0*/  ULOP3.LUT UR4, UR4, 0x1, URZ, 0xc0, !UPT ;  /* 0x0000000104047892 */ /* 0x000fc8000f8ec0ff */
[----:B------:R-:W-:-:S11]  /*04c0*/  UISETP.NE.U32.AND UP2, UPT, UR4, 0x1, UPT ;  /* 0x000000010400788c */ /* 0x000fd6000bf45070 */
.L_x_8:
[----:B-12---:R-:W1:Y:S01]  /*04d0*/  SHFL.IDX PT, R2, R69, RZ, 0x1f ;  /* 0x00001fff45027589 */ /* 0x006e6200000e0000 */
[----:B------:R-:W-:-:S04]  /*04e0*/  UISETP.NE.AND UP1, UPT, UR10, 0x2, UPT ;  /* 0x000000020a00788c */ /* 0x000fc8000bf25270 */
[----:B------:R-:W-:Y:S01]  /*04f0*/  USEL UR21, URZ, 0x1, UP1 ;  /* 0x00000001ff157887 */ /* 0x000fe20008800000 */
[----:B-1----:R-:W-:-:S13]  /*0500*/  ISETP.NE.AND P0, PT, R2, RZ, PT ;  /* 0x000000ff0200720c */ /* 0x002fda0003f05270 */
[----:B------:R-:W-:Y:S05]  /*0510*/  @P0 BRA `(.L_x_9) ;  /* 0x0000000000380947 */ /* 0x000fea0003800000 */
[----:B------:R-:W1:Y:S01]  /*0520*/  S2UR UR4, SR_CgaCtaId ;  /* 0x00000000000479c3 */ /* 0x000e620000008800 */
[----:B------:R-:W-:Y:S01]  /*0530*/  UMOV UR5, 0x400 ;  /* 0x0000040000057882 */ /* 0x000fe20000000000 */
[----:B------:R-:W-:Y:S01]  /*0540*/  UMOV UR6, 0x1 ;  /* 0x0000000100067882 */ /* 0x000fe20000000000 */
[----:B------:R-:W-:Y:S01]  /*0550*/  ELECT P0, URZ, PT ;  /* 0x0000000000ff782f */ /* 0x000fe20003800000 */
[----:B------:R-:W-:-:S04]  /*0560*/  UIADD3 UR6, UPT, UPT, -UR6, 0x100000, URZ ;  /* 0x0010000006067890 */ /* 0x000fc8000fffe1ff */
[----:B------:R-:W-:Y:S02]  /*0570*/  USHF.L.U32 UR7, UR6, 0xb, URZ ;  /* 0x0000000b06077899 */ /* 0x000fe400080006ff */
[----:B------:R-:W-:Y:S02]  /*0580*/  USHF.L.U32 UR6, UR6, 0x1, URZ ;  /* 0x0000000106067899 */ /* 0x000fe400080006ff */
[----:B-1----:R-:W-:Y:S01]  /*0590*/  ULEA UR4, UR4, UR5, 0x18 ;  /* 0x0000000504047291 */ /* 0x002fe2000f8ec0ff */
[----:B------:R-:W1:Y:S11]  /*05a0*/  FENCE.VIEW.ASYNC.S ;  /* 0x00000000000073c6 */ /* 0x000e760000000000 */
[----:B-1----:R1:W2:Y:S01]  /*05b0*/  SYNCS.EXCH.64 URZ, [UR4], UR6 ;  /* 0x0000000604ff75b2 */ /* 0x0022a20008000100 */
[----:B------:R1:W3:Y:S01]  /*05c0*/  SYNCS.EXCH.64 URZ, [UR4+0x10], UR6 ;  /* 0x0000100604ff75b2 */ /* 0x0002e20008000100 */
[----:B------:R1:W4:Y:S01]  /*05d0*/  SYNCS.EXCH.64 URZ, [UR4+0x8], UR6 ;  /* 0x0000080604ff75b2 */ /* 0x0003220008000100 */
[----:B------:R1:W1:Y:S01]  /*05e0*/  SYNCS.EXCH.64 URZ, [UR4+0x18], UR6 ;  /* 0x0000180604ff75b2 */ /* 0x0002620008000100 */
[----:B------:R-:W-:Y:S01]  /*05f0*/  NOP ;  /* 0x0000000000007918 */ /* 0x000fe20000000000 */
.L_x_9:
[----:B------:R-:W2:Y:S01]  /*0600*/  SHFL.IDX PT, R2, R69, RZ, 0x1f ;  /* 0x00001fff45027589 */ /* 0x000ea200000e0000 */
[----:B------:R-:W-:Y:S01]  /*0610*/  NOP ;  /* 0x0000000000007918 */ /* 0x000fe20000000000 */
[----:B--2---:R-:W-:-:S13]  /*0620*/  ISETP.NE.AND P0, PT, R2, 0x1, PT ;  /* 0x000000010200780c */ /* 0x004fda0003f05270 */
[----:B------:R-:W-:Y:S05]  /*0630*/  @P0 BRA `(.L_x_10) ;  /* 0x0000000000580947 */ /* 0x000fea0003800000 */
[----:B-1----:R-:W1:Y:S01]  /*0640*/  S2UR UR4, SR_CgaCtaId ;  /* 0x00000000000479c3 */ /* 0x002e620000008800 */
[----:B------:R-:W-:Y:S01]  /*0650*/  UMOV UR5, 0x400 ;  /* 0x0000040000057882 */ /* 0x000fe20000000000 */
[----:B------:R-:W-:Y:S01]  /*0660*/  UMOV UR8, 0x20 ;  /* 0x0000002000087882 */ /* 0x000fe20000000000 */
[----:B------:R-:W-:Y:S01]  /*0670*/  UMOV UR6, 0x80 ;  /* 0x0000008000067882 */ /* 0x000fe20000000000 */
[----:B------:R-:W-:-:S04]  /*0680*/  UIADD3 UR8, UPT, UPT, -UR8, 0x100000, URZ ;  /* 0x0010000008087890 */ /* 0x000fc8000fffe1ff */
[----:B------:R-:W-:Y:S02]  /*0690*/  USHF.L.U32 UR9, UR8, 0xb, URZ ;  /* 0x0000000b08097899 */ /* 0x000fe400080006ff */
[----:B------:R-:W-:Y:S02]  /*06a0*/  USHF.L.U32 UR8, UR8, 0x1, URZ ;  /* 0x0000000108087899 */ /* 0x000fe400080006ff */
[----:B------:R-:W-:-:S04]  /*06b0*/  UIADD3 UR6, UPT, UPT, -UR6, 0x100000, URZ ;  /* 0x0010000006067890 */ /* 0x000fc8000fffe1ff */
[----:B------:R-:W-:Y:S02]  /*06c0*/  USHF.L.U32 UR7, UR6, 0xb, URZ ;  /* 0x0000000b06077899 */ /* 0x000fe400080006ff */
[----:B------:R-:W-:Y:S01]  /*06d0*/  USHF.L.U32 UR6, UR6, 0x1, URZ ;  /* 0x0000000106067899 */ /* 0x000fe200080006ff */
[----:B------:R-:W-:Y:S01]  /*06e0*/  ELECT P0, URZ, PT ;  /* 0x0000000000ff782f */ /* 0x000fe20003800000 */
[----:B-1----:R-:W-:Y:S01]  /*06f0*/  ULEA UR4, UR4, UR5, 0x18 ;  /* 0x0000000504047291 */ /* 0x002fe2000f8ec0ff */
[----:B------:R-:W1:Y:S11]  /*0700*/  FENCE.VIEW.ASYNC.S ;  /* 0x00000000000073c6 */ /* 0x000e760000000000 */
[----:B-1----:R2:W1:Y:S01]  /*0710*/  SYNCS.EXCH.64 URZ, [UR4+0x20], UR8 ;  /* 0x0000200804ff75b2 */ /* 0x0024620008000100 */
[----:B------:R2:W1:Y:S01]  /*0720*/  SYNCS.EXCH.64 URZ, [UR4+0x40], UR6 ;  /* 0x0000400604ff75b2 */ /* 0x0004620008000100 */
[----:B------:R2:W1:Y:S01]  /*0730*/  SYNCS.EXCH.64 URZ, [UR4+0x28], UR8 ;  /* 0x0000280804ff75b2 */ /* 0x0004620008000100 */
[----:B------:R2:W1:Y:S01]  /*0740*/  SYNCS.EXCH.64 URZ, [UR4+0x48], UR6 ;  /* 0x0000480604ff75b2 */ /* 0x0004620008000100 */
[----:B------:R2:W1:Y:S01]  /*0750*/  SYNCS.EXCH.64 URZ, [UR4+0x30], UR8 ;  /* 0x0000300804ff75b2 */ /* 0x0004620008000100 */
[----:B------:R2:W1:Y:S01]  /*0760*/  SYNCS.EXCH.64 URZ, [UR4+0x50], UR6 ;  /* 0x0000500604ff75b2 */ /* 0x0004620008000100 */
[----:B------:R2:W1:Y:S01]  /*0770*/  SYNCS.EXCH.64 URZ, [UR4+0x38], UR8 ;  /* 0x0000380804ff75b2 */ /* 0x0004620008000100 */
[----:B------:R2:W1:Y:S02]  /*0780*/  SYNCS.EXCH.64 URZ, [UR4+0x58], UR6 ;  /* 0x0000580604ff75b2 */ /* 0x0004640008000100 */
[----:B--2---:R-:W-:Y:S01]  /*0790*/  NOP ;  /* 0x0000000000007918 */ /* 0x004fe20000000000 */
.L_x_10:
[----:B------:R-:W2:Y:S01]  /*07a0*/  SHFL.IDX PT, R2, R69, RZ, 0x1f ;  /* 0x00001fff45027589 */ /* 0x000ea200000e0000 */
[----:B------:R-:W-:Y:S01]  /*07b0*/  NOP ;  /* 0x0000000000007918 */ /* 0x000fe20000000000 */
[----:B--2---:R-:W-:-:S13]  /*07c0*/  ISETP.NE.AND P0, PT, R2, 0x3, PT ;  /* 0x000000030200780c */ /* 0x004fda0003f05270 */
[----:B------:R-:W-:Y:S05]  /*07d0*/  @P0 BRA `(.L_x_11) ;  /* 0x0000000000300947 */ /* 0x000fea0003800000 */
[----:B-1----:R-:W1:Y:S01]  /*07e0*/  S2UR UR6, SR_CgaCtaId ;  /* 0x00000000000679c3 */ /* 0x002e620000008800 */
[----:B------:R-:W-:Y:S01]  /*07f0*/  UMOV UR4, 0x400 ;  /* 0x0000040000047882 */ /* 0x000fe20000000000 */
[----:B------:R-:W-:Y:S01]  /*0800*/  UMOV UR5, 0x20 ;  /* 0x0000002000057882 */ /* 0x000fe20000000000 */
[----:B------:R-:W-:Y:S01]  /*0810*/  ELECT P0, URZ, PT ;  /* 0x0000000000ff782f */ /* 0x000fe20003800000 */
[----:B-1----:R-:W-:Y:S02]  /*0820*/  ULEA UR6, UR6, UR4, 0x18 ;  /* 0x0000000406067291 */ /* 0x002fe4000f8ec0ff */
[----:B------:R-:W-:-:S04]  /*0830*/  UIADD3 UR4, UPT, UPT, -UR5, 0x100000, URZ ;  /* 0x0010000005047890 */ /* 0x000fc8000fffe1ff */
[----:B------:R-:W-:Y:S02]  /*0840*/  USHF.L.U32 UR5, UR4, 0xb, URZ ;  /* 0x0000000b04057899 */ /* 0x000fe400080006ff */
[----:B------:R-:W-:Y:S01]  /*0850*/  USHF.L.U32 UR4, UR4, 0x1, URZ ;  /* 0x0000000104047899 */ /* 0x000fe200080006ff */
[----:B------:R-:W1:Y:S11]  /*0860*/  FENCE.VIEW.ASYNC.S ;  /* 0x00000000000073c6 */ /* 0x000e760000000000 */
[----:B-1----:R2:W1:Y:S01]  /*0870*/  SYNCS.EXCH.64 URZ, [UR6+0x60], UR4 ;  /* 0x0000600406ff75b2 */ /* 0x0024620008000100 */
[----:B------:R2:W1:Y:S02]  /*0880*/  SYNCS.EXCH.64 URZ, [UR6+0x68], UR4 ;  /* 0x0000680406ff75b2 */ /* 0x0004640008000100 */
[----:B--2---:R-:W-:Y:S01]  /*0890*/  NOP ;  /* 0x0000000000007918 */ /* 0x004fe20000000000 */
.L_x_11:
[----:B------:R-:W2:Y:S01]  /*08a0*/  SHFL.IDX PT, R2, R69, RZ, 0x1f ;  /* 0x00001fff45027589 */ /* 0x000ea200000e0000 */
[----:B------:R-:W-:Y:S01]  /*08b0*/  NOP ;  /* 0x0000000000007918 */ /* 0x000fe20000000000 */
[----:B--2---:R-:W-:-:S13]  /*08c0*/  ISETP.NE.AND P0, PT, R2, 0x4, PT ;  /* 0x000000040200780c */ /* 0x004fda0003f05270 */
[----:B------:R-:W-:Y:S05]  /*08d0*/  @P0 BRA `(.L_x_12) ;  /* 0x00000000004c0947 */ /* 0x000fea0003800000 */
[----:B-1----:R-:W1:Y:S01]  /*08e0*/  S2UR UR6, SR_CgaCtaId ;  /* 0x00000000000679c3 */ /* 0x002e620000008800 */
[----:B------:R-:W-:Y:S01]  /*08f0*/  UMOV UR4, 0x100 ;  /* 0x0000010000047882 */ /* 0x000fe20000000000 */
[----:B------:R-:W-:Y:S01]  /*0900*/  UMOV UR5, 0x400 ;  /* 0x0000040000057882 */ /* 0x000fe20000000000 */
[----:B------:R-:W-:Y:S01]  /*0910*/  USEL UR4, UR4, 0xe0, UP2 ;  /* 0x000000e004047887 */ /* 0x000fe20009000000 */
[----:B------:R-:W-:Y:S01]  /*0920*/  UMOV UR8, 0x1 ;  /* 0x0000000100087882 */ /* 0x000fe20000000000 */
[----:B------:R-:W-:Y:S01]  /*0930*/  ELECT P0, URZ, PT ;  /* 0x0000000000ff782f */ /* 0x000fe20003800000 */
[----:B------:R-:W-:-:S04]  /*0940*/  UIADD3 UR8, UPT, UPT, -UR8, 0x100000, URZ ;  /* 0x0010000008087890 */ /* 0x000fc8000fffe1ff */
[----:B------:R-:W-:Y:S02]  /*0950*/  USHF.L.U32 UR9, UR8, 0xb, URZ ;  /* 0x0000000b08097899 */ /* 0x000fe400080006ff */
[----:B------:R-:W-:Y:S02]  /*0960*/  USHF.L.U32 UR8, UR8, 0x1, URZ ;  /* 0x0000000108087899 */ /* 0x000fe400080006ff */
[----:B-1----:R-:W-:Y:S02]  /*0970*/  ULEA UR6, UR6, UR5, 0x18 ;  /* 0x0000000506067291 */ /* 0x002fe4000f8ec0ff */
[----:B------:R-:W-:-:S04]  /*0980*/  UIADD3 UR4, UPT, UPT, -UR4, 0x100000, URZ ;  /* 0x0010000004047890 */ /* 0x000fc8000fffe1ff */
[----:B------:R-:W-:Y:S02]  /*0990*/  USHF.L.U32 UR5, UR4, 0xb, URZ ;  /* 0x0000000b04057899 */ /* 0x000fe400080006ff */
[----:B------:R-:W-:Y:S01]  /*09a0*/  USHF.L.U32 UR4, UR4, 0x1, URZ ;  /* 0x0000000104047899 */ /* 0x000fe200080006ff */
[----:B------:R-:W1:Y:S03]  /*09b0*/  FENCE.VIEW.ASYNC.S ;  /* 0x00000000000073c6 */ /* 0x000e660000000000 */
[----:B-1----:R2:W1:Y:S08]  /*09c0*/  SYNCS.EXCH.64 URZ, [UR6+0x70], UR8 ;  /* 0x0000700806ff75b2 */ /* 0x0024700008000100 */
[----:B------:R2:W1:Y:S01]  /*09d0*/  SYNCS.EXCH.64 URZ, [UR6+0x80], UR4 ;  /* 0x0000800406ff75b2 */ /* 0x0004620008000100 */
[----:B------:R2:W1:Y:S01]  /*09e0*/  SYNCS.EXCH.64 URZ, [UR6+0x78], UR8 ;  /* 0x0000780806ff75b2 */ /* 0x0004620008000100 */
[----:B------:R2:W1:Y:S02]  /*09f0*/  SYNCS.EXCH.64 URZ, [UR6+0x88], UR4 ;  /* 0x0000880406ff75b2 */ /* 0x0004640008000100 */
[----:B--2---:R-:W-:Y:S01]  /*0a00*/  NOP ;  /* 0x0000000000007918 */ /* 0x004fe20000000000 */
.L_x_12:
        /* <DEDUP_REMOVED lines=26> */
.L_x_13:
        /* <DEDUP_REMOVED lines=13> */
[----:B-1----:R2:W1:Y:S01]  /*0c80*/  SYNCS.EXCH.64 URZ, [UR4+0xd0], UR6 ;  /* 0x0000d00604ff75b2 */ /* 0x0024620008000100 */
[----:B------:R2:W1:Y:S01]  /*0c90*/  SYNCS.EXCH.64 URZ, [UR4+0xe0], UR6 ;  /* 0x0000e00604ff75b2 */ /* 0x0004620008000100 */
[----:B------:R2:W1:Y:S01]  /*0ca0*/  SYNCS.EXCH.64 URZ, [UR4+0xd8], UR6 ;  /* 0x0000d80604ff75b2 */ /* 0x0004620008000100 */
[----:B------:R2:W1:Y:S02]  /*0cb0*/  SYNCS.EXCH.64 URZ, [UR4+0xe8], UR6 ;  /* 0x0000e80604ff75b2 */ /* 0x0004640008000100 */
[----:B--2---:R-:W-:Y:S01]  /*0cc0*/  NOP ;  /* 0x0000000000007918 */ /* 0x004fe20000000000 */
.L_x_14:
[----:B------:R-:W2:Y:S01]  /*0cd0*/  S2UR UR5, SR_CTAID.X ;  /* 0x00000000000579c3 */ /* 0x000ea20000002500 */
[----:B------:R-:W-:-:S05]  /*0ce0*/  CS2R.32 R63, SR_CgaSize ;  /* 0x00000000003f7805 */ /* 0x000fca0000008a00 */
[----:B------:R-:W-:-:S05]  /*0cf0*/  IMAD R63, R63, -0xa0, RZ ;  /* 0xffffff603f3f7824 */ /* 0x000fca00078e02ff */
[----:B-1----:R-:W-:-:S14]  /*0d00*/  R2UR UR7, R63 ;  /* 0x000000003f0772ca */ /* 0x002fdc00000e0000 */
[----:B------:R-:W1:Y:S01]  /*0d10*/  LDCU UR7, c[0x0][UR7+0x2b0] ;  /* 0x00005600070777ac */ /* 0x000e620008000800 */
[----:B------:R-:W-:Y:S01]  /*0d20*/  NOP ;  /* 0x0000000000007918 */ /* 0x000fe20000000000 */
[----:B------:R-:W-:-:S05]  /*0d30*/  CS2R.32 R63, SR_CgaSize ;  /* 0x00000000003f7805 */ /* 0x000fca0000008a00 */
[----:B------:R-:W-:-:S05]  /*0d40*/  IMAD R63, R63, -0xa0, RZ ;  /* 0xffffff603f3f7824 */ /* 0x000fca00078e02ff */
[----:B------:R-:W-:-:S14]  /*0d50*/  R2UR UR6, R63 ;  /* 0x000000003f0672ca */ /* 0x000fdc00000e0000 */
[----:B------:R-:W3:Y:S01]  /*0d60*/  LDCU UR6, c[0x0][UR6+0x2b4] ;  /* 0x00005680060677ac */ /* 0x000ee20008000800 */
[----:B------:R-:W4:Y:S08]  /*0d70*/  S2UR UR4, SR_CTAID.Y ;  /* 0x00000000000479c3 */ /* 0x000f300000002600 */
[----:B------:R-:W3:Y:S01]  /*0d80*/  LDC R10, c[0x0][0xb24] ;  /* 0x0002c900ff0a7b82 */ /* 0x000ee20000000800 */
[----:B--2---:R-:W-:-:S02]  /*0d90*/  I2FP.F32.U32 R63, UR5 ;  /* 0x00000005003f7c45 */ /* 0x004fc40008201000 */
[----:B------:R-:W-:-:S05]  /*0da0*/  CS2R.32 R3, SR_CgaSize ;  /* 0x0000000000037805 */ /* 0x000fca0000008a00 */
[----:B------:R-:W-:-:S06]  /*0db0*/  IMAD R3, R3, -0xa0, RZ ;  /* 0xffffff6003037824 */ /* 0x000fcc00078e02ff */
[----:B------:R-:W2:Y:S01]  /*0dc0*/  LDC R3, c[0x0][R3+0x2a0] ;  /* 0x0000a80003037b82 */ /* 0x000ea20000000800 */
[----:B------:R-:W-:Y:S01]  /*0dd0*/  MOV R15, UR5 ;  /* 0x00000005000f7c02 */ /* 0x000fe20008000f00 */
[----:B-1----:R-:W-:Y:S01]  /*0de0*/  FMUL R63, R63, UR7 ;  /* 0x000000073f3f7c20 */ /* 0x002fe20008400000 */
[----:B----4-:R-:W-:Y:S02]  /*0df0*/  I2FP.F32.U32 R62, UR4 ;  /* 0x00000004003e7c45 */ /* 0x010fe40008201000 */
[----:B------:R-:W-:-:S05]  /*0e00*/  CS2R.32 R2, SR_CgaSize ;  /* 0x0000000000027805 */ /* 0x000fca0000008a00 */
[----:B------:R-:W-:-:S06]  /*0e10*/  IMAD R2, R2, -0xa0, RZ ;  /* 0xffffff6002027824 */ /* 0x000fcc00078e02ff */
[----:B------:R-:W1:Y:S01]  /*0e20*/  LDC R2, c[0x0][R2+0x2a4] ;  /* 0x0000a90002027b82 */ /* 0x000e620000000800 */
[----:B------:R-:W-:Y:S01]  /*0e30*/  MOV R14, UR4 ;  /* 0x00000004000e7c02 */ /* 0x000fe20008000f00 */
[----:B------:R-:W4:Y:S01]  /*0e40*/  F2I.U32.TRUNC.NTZ R63, R63 ;  /* 0x0000003f003f7305 */ /* 0x000f22000020f000 */
[----:B---3--:R-:W-:-:S05]  /*0e50*/  FMUL R62, R62, UR6 ;  /* 0x000000063e3e7c20 */ /* 0x008fca0008400000 */
[----:B------:R-:W-:Y:S01]  /*0e60*/  BAR.SYNC.DEFER_BLOCKING 0x0 ;  /* 0x0000000000007b1d */ /* 0x000fe20000010000 */
[----:B------:R-:W-:-:S05]  /*0e70*/  ISETP.GE.AND P0, PT, R10, 0x1, PT ;  /* 0x000000010a00780c */ /* 0x000fca0003f06270 */
[----:B------:R-:W3:Y:S02]  /*0e80*/  F2I.U32.TRUNC.NTZ R62, R62 ;  /* 0x0000003e003e7305 */ /* 0x000ee4000020f000 */
[----:B------:R-:W1:Y:S01]  /*0e90*/  S2UR UR60, SR_CTAID.Z ;  /* 0x00000000003c79c3 */ /* 0x000e620000002700 */
[----:B----4-:R-:W-:-:S05]  /*0ea0*/  IADD3 R63, PT, PT, -R63, RZ, RZ ;  /* 0x000000ff3f3f7210 */ /* 0x010fca0007ffe1ff */
[----:B--2---:R-:W-:Y:S01]  /*0eb0*/  IMAD R63, R3, R63, UR5 ;  /* 0x00000005033f7e24 */ /* 0x004fe2000f8e023f */
[----:B---3--:R-:W-:-:S05]  /*0ec0*/  IADD3 R62, PT, PT, -R62, RZ, RZ ;  /* 0x000000ff3e3e7210 */ /* 0x008fca0007ffe1ff */
[----:B-1----:R-:W-:Y:S01]  /*0ed0*/  IMAD R62, R2, R62, UR4 ;  /* 0x00000004023e7e24 */ /* 0x002fe2000f8e023e */
[----:B------:R-:W-:Y:S06]  /*0ee0*/  @!P0 BRA `(.L_x_15) ;  /* 0x0000000000b88947 */ /* 0x000fec0003800000 */
[----:B------:R-:W1:Y:S01]  /*0ef0*/  LDC.64 R4, c[0x0][0xb18] ;  /* 0x0002c600ff047b82 */ /* 0x000e620000000a00 */
[----:B------:R-:W-:-:S07]  /*0f00*/  ISETP.NE.AND P0, PT, R10, 0x1, PT ;  /* 0x000000010a00780c */ /* 0x000fce0003f05270 */
[----:B------:R-:W2:Y:S08]  /*0f10*/  LDC R9, c[0x0][0xb0c] ;  /* 0x0002c300ff097b82 */ /* 0x000eb00000000800 */
[----:B------:R-:W3:Y:S08]  /*0f20*/  LDC R12, c[0x0][0x370] ;  /* 0x0000dc00ff0c7b82 */ /* 0x000ef00000000800 */
[----:B------:R-:W4:Y:S01]  /*0f30*/  LDC R11, c[0x0][0x374] ;  /* 0x0000dd00ff0b7b82 */ /* 0x000f220000000800 */
[----:B-1----:R-:W-:-:S07]  /*0f40*/  ISETP.NE.AND P1, PT, R4, 0x1, PT ;  /* 0x000000010400780c */ /* 0x002fce0003f25270 */
[----:B------:R-:W3:Y:S01]  /*0f50*/  LDC.64 R6, c[0x0][0xb10] ;  /* 0x0002c400ff067b82 */ /* 0x000ee20000000a00 */
[----:B--2---:R-:W-:-:S07]  /*0f60*/  ISETP.NE.AND P2, PT, R9, 0x1, PT ;  /* 0x000000010900780c */ /* 0x004fce0003f45270 */
[----:B------:R-:W1:Y:S08]  /*0f70*/  LDC R8, c[0x0][0xb20] ;  /* 0x0002c800ff087b82 */ /* 0x000e700000000800 */
[----:B------:R-:W2:Y:S01]  /*0f80*/  LDC.64 R2, c[0x0][0xb28] ;  /* 0x0002ca00ff027b82 */ /* 0x000ea20000000a00 */
[----:B----4-:R-:W-:-:S04]  /*0f90*/  IMAD.HI.U32 R13, R11, R5, RZ ;  /* 0x000000050b0d7227 */ /* 0x010fc800078e00ff */
[----:B------:R-:W-:-:S04]  /*0fa0*/  IMAD.HI.U32 R5, R14, R5, RZ ;  /* 0x000000050e057227 */ /* 0x000fc800078e00ff */
[----:B---3--:R-:W-:-:S05]  /*0fb0*/  IMAD.HI.U32 R16, R12, R6, RZ ;  /* 0x000000060c107227 */ /* 0x008fca00078e00ff */
[-C--:B------:R-:W-:Y:S01]  /*0fc0*/  @P2 SHF.R.U32.HI R12, RZ, R7.reuse, R16 ;  /* 0x00000007ff0c2219 */ /* 0x080fe20000011610 */
[----:B------:R-:W-:Y:S01]  /*0fd0*/  IMAD.HI.U32 R16, R15, R6, RZ ;  /* 0x000000060f107227 */ /* 0x000fe200078e00ff */
[-C--:B-1----:R-:W-:Y:S02]  /*0fe0*/  @P1 SHF.R.U32.HI R11, RZ, R8.reuse, R13 ;  /* 0x00000008ff0b1219 */ /* 0x082fe4000001160d */
[----:B------:R-:W-:Y:S02]  /*0ff0*/  SHF.R.U32.HI R5, RZ, R8, R5 ;  /* 0x00000008ff057219 */ /* 0x000fe40000011605 */
[----:B------:R-:W-:Y:S02]  /*1000*/  SHF.R.U32.HI R16, RZ, R7, R16 ;  /* 0x00000007ff107219 */ /* 0x000fe40000011610 */
[----:B------:R-:W-:Y:S01]  /*1010*/  SEL R5, R14, R5, !P1 ;  /* 0x000000050e057207 */ /* 0x000fe20004800000 */
[----:B--2---:R-:W-:Y:S01]  /*1020*/  IMAD.HI.U32 R13, R11, R2, RZ ;  /* 0x000000020b0d7227 */ /* 0x004fe200078e00ff */
[----:B------:R-:W-:-:S03]  /*1030*/  SEL R16, R15, R16, !P2 ;  /* 0x000000100f107207 */ /* 0x000fc60005000000 */
[----:B------:R-:W-:Y:S01]  /*1040*/  IMAD.HI.U32 R6, R12, R2, RZ ;  /* 0x000000020c067227 */ /* 0x000fe200078e00ff */
[----:B------:R-:W-:-:S04]  /*1050*/  @P0 SHF.R.U32.HI R11, RZ, R3, R13 ;  /* 0x00000003ff0b0219 */ /* 0x000fc8000001160d */
[----:B------:R-:W-:Y:S01]  /*1060*/  @P0 SHF.R.U32.HI R12, RZ, R3, R6 ;  /* 0x00000003ff0c0219 */ /* 0x000fe20000011606 */
[----:B------:R-:W-:-:S04]  /*1070*/  IMAD R11, R11, R10, RZ ;  /* 0x0000000a0b0b7224 */ /* 0x000fc800078e02ff */
[----:B------:R-:W-:Y:S01]  /*1080*/  IMAD R6, R12, R10, RZ ;  /* 0x0000000a0c067224 */ /* 0x000fe200078e02ff */
[----:B------:R-:W-:-:S04]  /*1090*/  ISETP.GE.AND P1, PT, R5, R11, PT ;  /* 0x0000000b0500720c */ /* 0x000fc80003f26270 */
[----:B------:R-:W-:Y:S01]  /*10a0*/  ISETP.GE.OR P1, PT, R16, R6, P1 ;  /* 0x000000061000720c */ /* 0x000fe20000f26670 */
[----:B------:R-:W-:-:S05]  /*10b0*/  IMAD.HI.U32 R6, R5, R2, RZ ;  /* 0x0000000205067227 */ /* 0x000fca00078e00ff */
[----:B------:R-:W-:-:S04]  /*10c0*/  SHF.R.U32.HI R6, RZ, R3, R6 ;  /* 0x00000003ff067219 */ /* 0x000fc80000011606 */
[----:B------:R-:W-:-:S03]  /*10d0*/  SEL R6, R5, R6, !P0 ;  /* 0x0000000605067207 */ /* 0x000fc60004000000 */
[----:B------:R-:W-:Y:S01]  /*10e0*/  @!P1 IMAD.HI.U32 R7, R16, R2, RZ ;  /* 0x0000000210079227 */ /* 0x000fe200078e00ff */
[----:B------:R-:W-:-:S04]  /*10f0*/  IADD3 R2, PT, PT, -R6, RZ, RZ ;  /* 0x000000ff06027210 */ /* 0x000fc80007ffe1ff */
[----:B------:R-:W-:Y:S01]  /*1100*/  @!P1 SHF.R.U32.HI R3, RZ, R3, R7 ;  /* 0x00000003ff039219 */ /* 0x000fe20000011607 */
[----:B------:R-:W-:Y:S01]  /*1110*/  IMAD R2, R10, R2, R5 ;  /* 0x000000020a027224 */ /* 0x000fe200078e0205 */
[----:B------:R-:W-:Y:S02]  /*1120*/  IADD3 R7, PT, PT, -R5, RZ, RZ ;  /* 0x000000ff05077210 */ /* 0x000fe40007ffe1ff */
[----:B------:R-:W-:-:S03]  /*1130*/  @!P1 SEL R3, R16, R3, !P0 ;  /* 0x0000000310039207 */ /* 0x000fc60004000000 */
[----:B------:R-:W-:Y:S02]  /*1140*/  IMAD R7, R4, R7, R14 ;  /* 0x0000000704077224 */ /* 0x000fe400078e020e */
[--C-:B------:R-:W-:Y:S02]  /*1150*/  @!P1 IMAD.IADD R6, R6, 0x1, -R3.reuse ;  /* 0x0000000106069824 */ /* 0x100fe400078e0a03 */
[----:B------:R-:W-:Y:S01]  /*1160*/  @!P1 IMAD R3, R2, R12, R3 ;  /* 0x0000000c02039224 */ /* 0x000fe200078e0203 */
[----:B------:R-:W-:Y:S01]  /*1170*/  IADD3 R2, PT, PT, -R16, RZ, RZ ;  /* 0x000000ff10027210 */ /* 0x000fe20007ffe1ff */
[----:B------:R-:W-:Y:S02]  /*1180*/  @!P1 IMAD R5, R6, R10, R16 ;  /* 0x0000000a06059224 */ /* 0x000fe400078e0210 */
[----:B------:R-:W-:Y:S02]  /*1190*/  @!P1 IMAD.MOV.U32 R16, RZ, RZ, R3 ;  /* 0x000000ffff109224 */ /* 0x000fe400078e0003 */
[----:B------:R-:W-:-:S02]  /*11a0*/  IMAD R2, R9, R2, R15 ;  /* 0x0000000209027224 */ /* 0x000fc400078e020f */
[----:B------:R-:W-:Y:S02]  /*11b0*/  IMAD R14, R5, R4, R7 ;  /* 0x00000004050e7224 */ /* 0x000fe400078e0207 */
[----:B------:R-:W-:Y:S02]  /*11c0*/  IMAD R15, R16, R9, R2 ;  /* 0x00000009100f7224 */ /* 0x000fe400078e0202 */
.L_x_15:
[----:B------:R-:W1:Y:S01]  /*11d0*/  LDCU UR4, c[0x0][0xb30] ;  /* 0x00016600ff0477ac */ /* 0x000e620008000800 */
[----:B------:R-:W2:Y:S08]  /*11e0*/  S2UR UR45, SR_CgaCtaId ;  /* 0x00000000002d79c3 */ /* 0x000eb00000008800 */
[----:B------:R-:W3:Y:S01]  /*11f0*/  LDC R26, c[0x0][0xb24] ;  /* 0x0002c900ff1a7b82 */ /* 0x000ee20000000800 */
[----:B-1----:R-:W-:-:S09]  /*1200*/  UISETP.NE.AND UP1, UPT, UR4, 0x1, UPT ;  /* 0x000000010400788c */ /* 0x002fd2000bf25270 */
[----:B--2---:R-:W-:Y:S05]  /*1210*/  BRA.U UP1, `(.L_x_16) ;  /* 0x0000000101407547 */ /* 0x004fea000b800000 */
[----:B------:R-:W1:Y:S08]  /*1220*/  LDC.64 R4, c[0x0][0xb10] ;  /* 0x0002c400ff047b82 */ /* 0x000e700000000a00 */
[----:B------:R-:W2:Y:S08]  /*1230*/  LDC.64 R2, c[0x0][0xb18] ;  /* 0x0002c600ff027b82 */ /* 0x000eb00000000a00 */
[----:B------:R-:W4:Y:S08]  /*1240*/  LDC R6, c[0x0][0xb20] ;  /* 0x0002c800ff067b82 */ /* 0x000f300000000800 */
[----:B------:R-:W3:Y:S01]  /*1250*/  LDC R7, c[0x0][0xb0c] ;  /* 0x0002c300ff077b82 */ /* 0x000ee20000000800 */
[----:B-1----:R-:W-:-:S05]  /*1260*/  IMAD.HI.U32 R4, R15, R4, RZ ;  /* 0x000000040f047227 */ /* 0x002fca00078e00ff */
[----:B------:R-:W-:Y:S01]  /*1270*/  SHF.R.U32.HI R4, RZ, R5, R4 ;  /* 0x00000005ff047219 */ /* 0x000fe20000011604 */
[----:B--2---:R-:W-:Y:S01]  /*1280*/  IMAD.HI.U32 R3, R14, R3, RZ ;  /* 0x000000030e037227 */ /* 0x004fe200078e00ff */
[----:B------:R-:W-:-:S04]  /*1290*/  ISETP.NE.AND P0, PT, R2, 0x1, PT ;  /* 0x000000010200780c */ /* 0x000fc80003f05270 */
[----:B----4-:R-:W-:-:S04]  /*12a0*/  SHF.R.U32.HI R3, RZ, R6, R3 ;  /* 0x00000006ff037219 */ /* 0x010fc80000011603 */
[----:B------:R-:W-:Y:S02]  /*12b0*/  SEL R3, R14, R3, !P0 ;  /* 0x000000030e037207 */ /* 0x000fe40004000000 */
[----:B---3--:R-:W-:-:S04]  /*12c0*/  ISETP.NE.AND P1, PT, R7, 0x1, PT ;  /* 0x000000010700780c */ /* 0x008fc80003f25270 */
[----:B------:R-:W-:-:S05]  /*12d0*/  SEL R4, R15, R4, !P1 ;  /* 0x000000040f047207 */ /* 0x000fca0004800000 */
[----:B------:R-:W-:Y:S02]  /*12e0*/  IMAD.IADD R5, R3, 0x1, -R4 ;  /* 0x0000000103057824 */ /* 0x000fe400078e0a04 */
[----:B------:R-:W-:Y:S02]  /*12f0*/  IMAD.IADD R3, R4, 0x1, -R3 ;  /* 0x0000000104037824 */ /* 0x000fe400078e0a03 */
[----:B------:R-:W-:Y:S02]  /*1300*/  IMAD R15, R5, R7, R15 ;  /* 0x00000007050f7224 */ /* 0x000fe400078e020f */
[----:B------:R-:W-:-:S07]  /*1310*/  IMAD R14, R3, R2, R14 ;  /* 0x00000002030e7224 */ /* 0x000fce00078e020e */
.L_x_16:
[----:B------:R-:W-:Y:S01]  /*1320*/  BAR.SYNC.DEFER_BLOCKING 0x0 ;  /* 0x0000000000007b1d */ /* 0x000fe20000010000 */
[----:B------:R-:W-:Y:S01]  /*1330*/  UISETP.NE.AND UP1, UPT, UR10, 0x2, UPT ;  /* 0x000000020a00788c */ /* 0x000fe2000bf25270 */
[----:B------:R-:W-:Y:S02]  /*1340*/  ISETP.NE.OR P5, PT, R0, 0x2, !P5 ;  /* 0x000000020000780c */ /* 0x000fe40006fa5670 */
[----:B------:R-:W-:-:S06]  /*1350*/  LOP3.LUT R2, R77, 0x1f, RZ, 0xc0, !PT ;  /* 0x0000001f4d027812 */ /* 0x000fcc00078ec0ff */
[----:B------:R-:W-:Y:S05]  /*1360*/  BRA.U UP1, `(.L_x_17) ;  /* 0x00000015013c7547 */ /* 0x000fea000b800000 */
[----:B------:R-:W1:Y:S01]  /*1370*/  LDCU UR6, c[0x0][0x38c] ;  /* 0x00007180ff0677ac */ /* 0x000e620008000800 */
[----:B------:R-:W2:Y:S01]  /*1380*/  LDC R8, c[0x0][0x370] ;  /* 0x0000dc00ff087b82 */ /* 0x000ea20000000800 */
[----:B------:R-:W-:Y:S01]  /*1390*/  PLOP3.LUT P1, PT, PT, PT, UP2, 0x80, 0x8 ;  /* 0x000000000008781c */ /* 0x000fe20003f2f028 */
[----:B------:R-:W-:Y:S01]  /*13a0*/  IMAD.MOV.U32 R17, RZ, RZ, 0x1 ;  /* 0x00000001ff117424 */ /* 0x000fe200078e00ff */
[----:B------:R-:W-:Y:S01]  /*13b0*/  ISETP.EQ.OR P4, PT, R2, RZ, P5 ;  /* 0x000000ff0200720c */ /* 0x000fe20002f82670 */
[----:B------:R-:W-:Y:S01]  /*13c0*/  IMAD.MOV.U32 R16, RZ, RZ, RZ ;  /* 0x000000ffff107224 */ /* 0x000fe200078e00ff */
[----:B------:R-:W-:Y:S02]  /*13d0*/  PLOP3.LUT P1, PT, P1, PT, PT, 0x8, 0x80 ;  /* 0x000000000080781c */ /* 0x000fe40000f2e170 */
[----:B------:R-:W-:Y:S01]  /*13e0*/  CS2R R12, SRZ ;  /* 0x00000000000c7805 */ /* 0x000fe2000001ff00 */
[----:B------:R-:W-:Y:S01]  /*13f0*/  IMAD.MOV.U32 R11, RZ, RZ, 0x1 ;  /* 0x00000001ff0b7424 */ /* 0x000fe200078e00ff */
[----:B------:R-:W4:Y:S01]  /*1400*/  LDC R0, c[0x0][0x374] ;  /* 0x0000dd00ff007b82 */ /* 0x000f220000000800 */
[----:B------:R-:W2:Y:S01]  /*1410*/  LDCU.64 UR38, c[0x0][0x348] ;  /* 0x00006900ff2677ac */ /* 0x000ea20008000a00 */
[----:B------:R-:W-:Y:S01]  /*1420*/  UMOV UR23, URZ ;  /* 0x000000ff00177c82 */ /* 0x000fe20008000000 */
[----:B-1----:R-:W-:-:S02]  /*1430*/  UIADD3 UR5, UPT, UPT, UR6, 0x7f, URZ ;  /* 0x0000007f06057890 */ /* 0x002fc4000fffe0ff */
[----:B------:R-:W-:Y:S02]  /*1440*/  UIADD3 UR53, UPT, UPT, UR6, 0xfe, URZ ;  /* 0x000000fe06357890 */ /* 0x000fe4000fffe0ff */
[----:B------:R-:W-:-:S04]  /*1450*/  USHF.R.S32.HI UR4, URZ, 0x1f, UR5 ;  /* 0x0000001fff047899 */ /* 0x000fc80008011405 */
[----:B------:R-:W-:-:S04]  /*1460*/  ULEA.HI UR4, UR4, UR5, URZ, 0x7 ;  /* 0x0000000504047291 */ /* 0x000fc8000f8f38ff */
[----:B------:R-:W-:Y:S02]  /*1470*/  USHF.R.S32.HI UR46, URZ, 0x7, UR4 ;  /* 0x00000007ff2e7899 */ /* 0x000fe40008011404 */
[----:B------:R-:W-:Y:S02]  /*1480*/  UIADD3 UR4, UPT, UPT, UR6, -0x1, URZ ;  /* 0xffffffff06047890 */ /* 0x000fe4000fffe0ff */
[----:B------:R-:W-:Y:S02]  /*1490*/  UISETP.LT.U32.AND UP0, UPT, UR46, 0x2, UPT ;  /* 0x000000022e00788c */ /* 0x000fe4000bf01070 */
[----:B------:R-:W-:Y:S02]  /*14a0*/  UISETP.GE.U32.AND UP1, UPT, UR4, -0xff, UPT ;  /* 0xffffff010400788c */ /* 0x000fe4000bf26070 */
[----:B------:R-:W-:-:S04]  /*14b0*/  USEL UR37, UR46, 0x2, UP0 ;  /* 0x000000022e257887 */ /* 0x000fc80008000000 */
[----:B------:R-:W-:Y:S02]  /*14c0*/  UIADD3 UR29, UPT, UPT, UR37, -0x1, URZ ;  /* 0xffffffff251d7890 */ /* 0x000fe4000fffe0ff */
[----:B------:R-:W-:-:S03]  /*14d0*/  UIADD3 UR47, UPT, UPT, UR46, -UR37, URZ ;  /* 0x800000252e2f7290 */ /* 0x000fc6000fffe0ff */
[----:B------:R-:W-:-:S04]  /*14e0*/  @UP1 UIADD3 UR29, UPT, UPT, UR37, URZ, URZ ;  /* 0x000000ff251d1290 */ /* 0x000fc8000fffe0ff */
[----:B--2---:R-:W-:-:S12]  /*14f0*/  UIADD3 UR29, UPT, UPT, UR29, 0x1, URZ ;  /* 0x000000011d1d7890 */ /* 0x004fd8000fffe0ff */
.L_x_39:
[----:B------:R-:W-:Y:S01]  /*1500*/  UISETP.NE.AND UP0, UPT, UR45, URZ, UPT ;  /* 0x000000ff2d00728c */ /* 0x000fe2000bf05270 */
[----:B------:R-:W1:Y:S08]  /*1510*/  S2UR UR45, SR_CgaCtaId ;  /* 0x00000000002d79c3 */ /* 0x000e700000008800 */
[----:B------:R-:W-:Y:S05]  /*1520*/  BRA.U UP0, `(.L_x_18) ;  /* 0x0000000100347547 */ /* 0x000fea000b800000 */
[----:B------:R-:W2:Y:S01]  /*1530*/  S2R R2, SR_CgaCtaId ;  /* 0x0000000000027919 */ /* 0x000ea20000008800 */
[----:B------:R-:W-:-:S04]  /*1540*/  MOV R3, 0x400 ;  /* 0x0000040000037802 */ /* 0x000fc80000000f00 */
[----:B--2---:R-:W-:Y:S02]  /*1550*/  LEA R2, R2, R3, 0x18 ;  /* 0x0000000302027211 */ /* 0x004fe400078ec0ff */
[----:B------:R-:W-:-:S03]  /*1560*/  SHF.L.U32 R3, R11, 0x1f, RZ ;  /* 0x0000001f0b037819 */ /* 0x000fc600000006ff */
[----:B------:R-:W-:-:S04]  /*1570*/  IMAD R2, R12, 0x8, R2 ;  /* 0x000000080c027824 */ /* 0x000fc800078e0202 */
[----:B------:R-:W2:Y:S02]  /*1580*/  SYNCS.PHASECHK.TRANS64.TRYWAIT P0, [R2+URZ+0xe0], R3 ;  /* 0x0000e003020075a7 */ /* 0x000ea400080011ff */
[----:B--2---:R-:W-:Y:S05]  /*1590*/  @!P0 BRA `(.L_x_19) ;  /* 0x00000074002c8947 */ /* 0x004fea0003800000 */
.L_x_133:
[----:B------:R-:W-:Y:S01]  /*15a0*/  VIADD R12, R12, 0x1 ;  /* 0x000000010c0c7836 */ /* 0x000fe20000000000 */
[----:B------:R2:W-:Y:S04]  /*15b0*/  SYNCS.ARRIVE.TRANS64.A1T0 RZ, [R2+URZ+0xd0], RZ ;  /* 0x0000d0ff02ff79a7 */ /* 0x0005e800081000ff */
[----:B------:R-:W-:-:S04]  /*15c0*/  ISETP.NE.AND P0, PT, R12, 0x2, PT ;  /* 0x000000020c00780c */ /* 0x000fc80003f05270 */
[----:B------:R-:W-:Y:S02]  /*15d0*/  SEL R12, R12, RZ, P0 ;  /* 0x000000ff0c0c7207 */ /* 0x000fe40000000000 */
[----:B--2---:R-:W-:-:S04]  /*15e0*/  SEL R2, RZ, 0x1, P0 ;  /* 0x00000001ff027807 */ /* 0x004fc80000000000 */
[----:B------:R-:W-:-:S07]  /*15f0*/  LOP3.LUT R11, R11, R2, RZ, 0x3c, !PT ;  /* 0x000000020b0b7212 */ /* 0x000fce00078e3cff */
.L_x_18:
[----:B------:R-:W-:Y:S01]  /*1600*/  UMOV UR13, 0x400 ;  /* 0x00000400000d7882 */ /* 0x000fe20000000000 */
[----:B------:R-:W-:Y:S01]  /*1610*/  SHF.L.U32 R2, R17, 0x1f, RZ ;  /* 0x0000001f11027819 */ /* 0x000fe200000006ff */
[----:B-1----:R-:W-:Y:S01]  /*1620*/  ULEA UR13, UR45, UR13, 0x18 ;  /* 0x0000000d2d0d7291 */ /* 0x002fe2000f8ec0ff */
[----:B------:R-:W-:Y:S01]  /*1630*/  R2UR UR59, R15 ;  /* 0x000000000f3b72ca */ /* 0x000fe200000e0000 */
[----:B------:R-:W-:Y:S01]  /*1640*/  UISETP.GE.U32.AND UP0, UPT, UR53, 0xff, UPT ;  /* 0x000000ff3500788c */ /* 0x000fe2000bf06070 */
[----:B------:R-:W-:Y:S01]  /*1650*/  R2UR UR27, R14 ;  /* 0x000000000e1b72ca */ /* 0x000fe200000e0000 */
[----:B------:R-:W-:Y:S01]  /*1660*/  ULEA UR4, UR23, UR13, 0x3 ;  /* 0x0000000d17047291 */ /* 0x000fe2000f8e18ff */
[----:B------:R-:W-:-:S08]  /*1670*/  UMOV UR21, URZ ;  /* 0x000000ff00157c82 */ /* 0x000fd00008000000 */
[----:B------:R1:W2:Y:S01]  /*1680*/  SYNCS.PHASECHK.TRANS64.TRYWAIT P2, [UR4+0x10], R2 ;  /* 0x00001002ff0075a7 */ /* 0x0002a20008041104 */
[----:B------:R-:W-:Y:S02]  /*1690*/  USHF.L.U32 UR59, UR59, 0x6, URZ ;  /* 0x000000063b3b7899 */ /* 0x000fe400080006ff */
[----:B------:R-:W-:Y:S01]  /*16a0*/  USHF.L.U32 UR27, UR27, 0x7, URZ ;  /* 0x000000071b1b7899 */ /* 0x000fe200080006ff */
[----:B------:R-:W-:Y:S11]  /*16b0*/  BRA.U !UP0, `(.L_x_20) ;  /* 0x0000000508407547 */ /* 0x000ff6000b800000 */
[----:B------:R-:W-:Y:S01]  /*16c0*/  UMOV UR22, URZ ;  /* 0x000000ff00167c82 */ /* 0x000fe20008000000 */
[----:B------:R-:W-:-:S05]  /*16d0*/  UMOV UR6, UR23 ;  /* 0x0000001700067c82 */ /* 0x000fca0008000000 */
.L_x_27:
[----:B------:R-:W-:Y:S01]  /*16e0*/  ULEA UR57, UR6, UR13, 0x3 ;  /* 0x0000000d06397291 */ /* 0x000fe2000f8e18ff */
[----:B--2---:R-:W-:Y:S01]  /*16f0*/  @!P5 MOV R3, 0x18000 ;  /* 0x000180000003d802 */ /* 0x004fe20000000f00 */
[----:B--2---:R-:W-:Y:S10]  /*1700*/  @P2 BRA `(.L_x_21) ;  /* 0x00000000000c2947 */ /* 0x004ff40003800000 */
[----:B------:R-:W-:-:S04]  /*1710*/  SHF.L.U32 R4, R17, 0x1f, RZ ;  /* 0x0000001f11047819 */ /* 0x000fc800000006ff */
[----:B------:R-:W2:Y:S02]  /*1720*/  SYNCS.PHASECHK.TRANS64.TRYWAIT P0, [UR57+0x10], R4 ;  /* 0x00001004ff0075a7 */ /* 0x000ea40008001139 */
[----:B--2---:R-:W-:Y:S05]  /*1730*/  @!P0 BRA `(.L_x_22) ;  /* 0x0000007000d88947 */ /* 0x004fea0003800000 */
.L_x_21:
[----:B------:R2:W-:Y:S01]  /*1740*/  @!P5 SYNCS.ARRIVE.TRANS64 RZ, [UR57], R3 ;  /* 0x00000003ffffd9a7 */ /* 0x0005e20008000039 */
[----:B------:R-:W-:Y:S04]  /*1750*/  BSSY.RECONVERGENT B0, `(.L_x_23) ;  /* 0x0000003000007945 */ /* 0x000fe80003800200 */
[----:B------:R-:W-:Y:S05]  /*1760*/  @P4 BRA `(.L_x_24) ;  /* 0x0000000000044947 */ /* 0x000fea0003800000 */
[----:B------:R-:W-:Y:S05]  /*1770*/  BPT.TRAP 0x1 ;  /* 0x000000040000795c */ /* 0x000fea0000300000 */
.L_x_24:
[----:B------:R-:W-:Y:S05]  /*1780*/  BSYNC.RECONVERGENT B0 ;  /* 0x0000000000007941 */ /* 0x000fea0003800200 */
.L_x_23:
[----:B------:R-:W-:Y:S01]  /*1790*/  UIADD3 UR4, UPT, UPT, UR6, 0x1, URZ ;  /* 0x0000000106047890 */ /* 0x000fe2000fffe0ff */
[----:B------:R-:W-:Y:S01]  /*17a0*/  BSSY.RECONVERGENT B0, `(.L_x_25) ;  /* 0x000003c000007945 */ /* 0x000fe20003800200 */
[----:B------:R-:W-:Y:S02]  /*17b0*/  ELECT P0, URZ, PT ;  /* 0x0000000000ff782f */ /* 0x000fe40003800000 */
[----:B------:R-:W-:-:S04]  /*17c0*/  UISETP.NE.AND UP0, UPT, UR4, 0x2, UPT ;  /* 0x000000020400788c */ /* 0x000fc8000bf05270 */
[----:B------:R-:W-:Y:S02]  /*17d0*/  USEL UR5, URZ, 0x1, UP0 ;  /* 0x00000001ff057887 */ /* 0x000fe40008000000 */
[----:B------:R-:W-:-:S04]  /*17e0*/  USEL UR23, UR4, URZ, UP0 ;  /* 0x000000ff04177287 */ /* 0x000fc80008000000 */
[----:B------:R-:W-:Y:S01]  /*17f0*/  ULEA UR4, UR23, UR13, 0x3 ;  /* 0x0000000d17047291 */ /* 0x000fe2000f8e18ff */
[----:B------:R-:W-:-:S04]  /*1800*/  LOP3.LUT R17, R17, UR5, RZ, 0x3c, !PT ;  /* 0x0000000511117c12 */ /* 0x000fc8000f8e3cff */
[----:B-1----:R-:W-:-:S04]  /*1810*/  SHF.L.U32 R2, R17, 0x1f, RZ ;  /* 0x0000001f11027819 */ /* 0x002fc800000006ff */
[----:B------:R1:W1:Y:S01]  /*1820*/  SYNCS.PHASECHK.TRANS64.TRYWAIT P2, [UR4+0x10], R2 ;  /* 0x00001002ff0075a7 */ /* 0x0002620008041104 */
[----:B------:R-:W-:Y:S05]  /*1830*/  @!P0 BRA `(.L_x_26) ;  /* 0x0000000000c88947 */ /* 0x000fea0003800000 */
[----:B------:R-:W-:Y:S02]  /*1840*/  ULEA UR32, UR6, UR13, 0xf ;  /* 0x0000000d06207291 */ /* 0x000fe4000f8e78ff */
[----:B------:R-:W-:Y:S02]  /*1850*/  UIADD3 UR4, UP1, UPT, UR38, 0x80, URZ ;  /* 0x0000008026047890 */ /* 0x000fe4000ff3e0ff */
[----:B------:R-:W-:Y:S02]  /*1860*/  USHF.L.U32 UR58, UR22, 0x7, URZ ;  /* 0x00000007163a7899 */ /* 0x000fe400080006ff */
[----:B------:R-:W-:Y:S02]  /*1870*/  ULEA UR7, UR6, UR13, 0x10 ;  /* 0x0000000d06077291 */ /* 0x000fe4000f8e80ff */
[----:B------:R-:W-:Y:S02]  /*1880*/  UIADD3 UR14, UP0, UPT, UR38, 0x180, URZ ;  /* 0x00000180260e7890 */ /* 0x000fe4000ff1e0ff */
[----:B------:R-:W-:-:S02]  /*1890*/  UIADD3.X UR5, UPT, UPT, URZ, UR39, URZ, UP1, !UPT ;  /* 0x00000027ff057290 */ /* 0x000fc40008ffe4ff */
[----:B------:R-:W-:Y:S02]  /*18a0*/  UIADD3 UR56, UPT, UPT, UR32, 0x8800, URZ ;  /* 0x0000880020387890 */ /* 0x000fe4000fffe0ff */
[----:B------:R-:W-:Y:S02]  /*18b0*/  UIADD3 UR50, UPT, UPT, UR58, 0x20, URZ ;  /* 0x000000203a327890 */ /* 0x000fe4000fffe0ff */
[----:B------:R-:W-:Y:S02]  /*18c0*/  UIADD3 UR48, UPT, UPT, UR32, 0xa800, URZ ;  /* 0x0000a80020307890 */ /* 0x000fe4000fffe0ff */
[----:B------:R-:W-:Y:S02]  /*18d0*/  UIADD3 UR42, UPT, UPT, UR58, 0x40, URZ ;  /* 0x000000403a2a7890 */ /* 0x000fe4000fffe0ff */
[----:B------:R-:W-:Y:S02]  /*18e0*/  UIADD3 UR40, UPT, UPT, UR32, 0xc800, URZ ;  /* 0x0000c80020287890 */ /* 0x000fe4000fffe0ff */
[----:B------:R-:W-:-:S02]  /*18f0*/  UIADD3 UR34, UPT, UPT, UR58, 0x60, URZ ;  /* 0x000000603a227890 */ /* 0x000fc4000fffe0ff */
[----:B------:R-:W-:Y:S02]  /*1900*/  UIADD3 UR32, UPT, UPT, UR32, 0xe800, URZ ;  /* 0x0000e80020207890 */ /* 0x000fe4000fffe0ff */
[----:B------:R-:W-:Y:S02]  /*1910*/  UIADD3.X UR15, UPT, UPT, URZ, UR39, URZ, UP0, !UPT ;  /* 0x00000027ff0f7290 */ /* 0x000fe400087fe4ff */
[----:B------:R-:W-:Y:S02]  /*1920*/  UIADD3 UR24, UPT, UPT, UR7, 0x18800, URZ ;  /* 0x0001880007187890 */ /* 0x000fe4000fffe0ff */
[----:B------:R-:W-:Y:S01]  /*1930*/  UIADD3 UR8, UPT, UPT, UR7, 0x1c800, URZ ;  /* 0x0001c80007087890 */ /* 0x000fe2000fffe0ff */
[----:B------:R-:W-:Y:S01]  /*1940*/  UMOV UR30, 0x0 ;  /* 0x00000000001e7882 */ /* 0x000fe20000000000 */
[----:B------:R-:W-:Y:S01]  /*1950*/  UMOV UR31, 0x10000000 ;  /* 0x10000000001f7882 */ /* 0x000fe20000000000 */
[----:B------:R-:W-:Y:S01]  /*1960*/  UMOV UR49, UR57 ;  /* 0x0000003900317c82 */ /* 0x000fe20008000000 */
[----:B------:R-:W-:Y:S01]  /*1970*/  UMOV UR51, UR59 ;  /* 0x0000003b00337c82 */ /* 0x000fe20008000000 */
[----:B------:R-:W-:Y:S01]  /*1980*/  UMOV UR52, UR60 ;  /* 0x0000003c00347c82 */ /* 0x000fe20008000000 */
[----:B------:R-:W-:Y:S01]  /*1990*/  UMOV UR41, UR57 ;  /* 0x0000003900297c82 */ /* 0x000fe20008000000 */
[----:B------:R-:W-:Y:S01]  /*19a0*/  UMOV UR43, UR59 ;  /* 0x0000003b002b7c82 */ /* 0x000fe20008000000 */
[----:B------:R-:W-:Y:S01]  /*19b0*/  UMOV UR44, UR60 ;  /* 0x0000003c002c7c82 */ /* 0x000fe20008000000 */
[----:B------:R-:W-:Y:S01]  /*19c0*/  UTMALDG.3D [UR56], [UR4], desc[UR30] ;  /* 0x00001e38040075b4 */ /* 0x000fe20008011000 */
[----:B------:R-:W-:Y:S01]  /*19d0*/  UMOV UR33, UR57 ;  /* 0x0000003900217c82 */ /* 0x000fe20008000000 */
        /* <DEDUP_REMOVED lines=10> */
[----:B------:R-:W-:Y:S01]  /*1a80*/  UIADD3 UR16, UPT, UPT, UR7, 0x20800, URZ ;  /* 0x0002080007107890 */ /* 0x000fe2000fffe0ff */
[----:B------:R-:W-:Y:S01]  /*1a90*/  UMOV UR17, UR57 ;  /* 0x0000003900117c82 */ /* 0x000fe20008000000 */
[----:B------:R-:W-:Y:S01]  /*1aa0*/  UMOV UR19, UR27 ;  /* 0x0000001b00137c82 */ /* 0x000fe20008000000 */
[----:B------:R-:W-:Y:S01]  /*1ab0*/  UTMALDG.3D [UR40], [UR4], desc[UR30] ;  /* 0x00001e28040075b4 */ /* 0x000fe20008011000 */
[----:B------:R-:W-:Y:S01]  /*1ac0*/  UMOV UR20, UR60 ;  /* 0x0000003c00147c82 */ /* 0x000fe20008000000 */
[----:B------:R-:W-:Y:S01]  /*1ad0*/  UMOV UR18, UR42 ;  /* 0x0000002a00127c82 */ /* 0x000fe20008000000 */
[----:B------:R-:W-:Y:S01]  /*1ae0*/  UTMALDG.3D [UR32], [UR4], desc[UR30] ;  /* 0x00001e20040075b4 */ /* 0x000fe20008011000 */
[----:B------:R-:W-:Y:S01]  /*1af0*/  UTMALDG.3D [UR24], [UR14], desc[UR30] ;  /* 0x00001e180e0075b4 */ /* 0x000fe20008011000 */
[----:B------:R2:W-:Y:S01]  /*1b00*/  UTMALDG.3D [UR8], [UR14], desc[UR30] ;  /* 0x00001e080e0075b4 */ /* 0x0005e20008011000 */
[----:B------:R1:W-:Y:S01]  /*1b10*/  UTMALDG.3D [UR16], [UR14], desc[UR30] ;  /* 0x00001e100e0075b4 */ /* 0x0003e20008011000 */
[----:B--2---:R-:W-:Y:S01]  /*1b20*/  UIADD3 UR8, UPT, UPT, UR7, 0x24800, URZ ;  /* 0x0002480007087890 */ /* 0x004fe2000fffe0ff */
[----:B------:R-:W-:-:S08]  /*1b30*/  UMOV UR10, UR34 ;  /* 0x00000022000a7c82 */ /* 0x000fd00008000000 */
[----:B------:R2:W-:Y:S02]  /*1b40*/  UTMALDG.3D [UR8], [UR14], desc[UR30] ;  /* 0x00001e080e0075b4 */ /* 0x0005e40008011000 */
[----:B--2---:R-:W-:Y:S01]  /*1b50*/  NOP ;  /* 0x0000000000007918 */ /* 0x004fe20000000000 */
.L_x_26:
[----:B-1----:R-:W-:Y:S05]  /*1b60*/  BSYNC.RECONVERGENT B0 ;  /* 0x0000000000007941 */ /* 0x002fea0003800200 */
.L_x_25:
[----:B------:R-:W-:Y:S01]  /*1b70*/  UIADD3 UR22, UPT, UPT, UR22, 0x1, URZ ;  /* 0x0000000116167890 */ /* 0x000fe2000fffe0ff */
[----:B------:R-:W-:Y:S01]  /*1b80*/  UMOV UR6, UR23 ;  /* 0x0000001700067c82 */ /* 0x000fe20008000000 */
[----:B------:R-:W-:Y:S02]  /*1b90*/  UMOV UR21, UR29 ;  /* 0x0000001d00157c82 */ /* 0x000fe40008000000 */
[----:B------:R-:W-:-:S09]  /*1ba0*/  UISETP.NE.AND UP0, UPT, UR22, UR29, UPT ;  /* 0x0000001d1600728c */ /* 0x000fd2000bf05270 */
[----:B------:R-:W-:Y:S05]  /*1bb0*/  BRA.U UP0, `(.L_x_27) ;  /* 0xfffffff900c87547 */ /* 0x000fea000b83ffff */
.L_x_20:
[----:B------:R-:W-:Y:S01]  /*1bc0*/  ULEA UR4, UR23, UR13, 0x3 ;  /* 0x0000000d17047291 */ /* 0x000fe2000f8e18ff */
[----:B-1----:R-:W-:Y:S01]  /*1bd0*/  SHF.L.U32 R2, R17, 0x1f, RZ ;  /* 0x0000001f11027819 */ /* 0x002fe200000006ff */
[----:B------:R-:W-:Y:S01]  /*1be0*/  @!P1 SYNCS.ARRIVE.TRANS64.A1T0 RZ, [UR13+0x68], RZ ;  /* 0x000068ffffff99a7 */ /* 0x000fe2000810000d */
[----:B------:R-:W-:-:S06]  /*1bf0*/  UISETP.GT.AND UP0, UPT, UR46, UR37, UPT ;  /* 0x000000252e00728c */ /* 0x000fcc000bf04270 */
[----:B------:R1:W1:Y:S03]  /*1c00*/  SYNCS.PHASECHK.TRANS64.TRYWAIT P1, [UR4+0x10], R2 ;  /* 0x00001002ff0075a7 */ /* 0x0002660008021104 */
[----:B------:R-:W-:Y:S05]  /*1c10*/  BRA.U !UP0, `(.L_x_28) ;  /* 0x00000005083c7547 */ /* 0x000fea000b800000 */
[----:B------:R-:W-:Y:S01]  /*1c20*/  UIADD3 UR22, UPT, UPT, UR47, UR21, URZ ;  /* 0x000000152f167290 */ /* 0x000fe2000fffe0ff */
[----:B------:R-:W-:-:S11]  /*1c30*/  UMOV UR6, UR23 ;  /* 0x0000001700067c82 */ /* 0x000fd60008000000 */
.L_x_35:
[----:B------:R-:W-:Y:S01]  /*1c40*/  ULEA UR57, UR6, UR13, 0x3 ;  /* 0x0000000d06397291 */ /* 0x000fe2000f8e18ff */
[----:B--2---:R-:W-:Y:S01]  /*1c50*/  @!P5 MOV R3, 0x18000 ;  /* 0x000180000003d802 */ /* 0x004fe20000000f00 */
[----:B-1----:R-:W-:Y:S10]  /*1c60*/  @P1 BRA `(.L_x_29) ;  /* 0x00000000000c1947 */ /* 0x002ff40003800000 */
[----:B------:R-:W-:-:S04]  /*1c70*/  SHF.L.U32 R4, R17, 0x1f, RZ ;  /* 0x0000001f11047819 */ /* 0x000fc800000006ff */
[----:B------:R-:W1:Y:S02]  /*1c80*/  SYNCS.PHASECHK.TRANS64.TRYWAIT P0, [UR57+0x10], R4 ;  /* 0x00001004ff0075a7 */ /* 0x000e640008001139 */
[----:B-1----:R-:W-:Y:S05]  /*1c90*/  @!P0 BRA `(.L_x_30) ;  /* 0x0000006c00988947 */ /* 0x002fea0003800000 */
.L_x_29:
[----:B------:R2:W-:Y:S01]  /*1ca0*/  @!P5 SYNCS.ARRIVE.TRANS64 RZ, [UR57], R3 ;  /* 0x00000003ffffd9a7 */ /* 0x0005e20008000039 */
[----:B------:R-:W-:Y:S04]  /*1cb0*/  BSSY.RECONVERGENT B0, `(.L_x_31) ;  /* 0x0000003000007945 */ /* 0x000fe80003800200 */
[----:B------:R-:W-:Y:S05]  /*1cc0*/  @P4 BRA `(.L_x_32) ;  /* 0x0000000000044947 */ /* 0x000fea0003800000 */
[----:B------:R-:W-:Y:S05]  /*1cd0*/  BPT.TRAP 0x1 ;  /* 0x000000040000795c */ /* 0x000fea0000300000 */
.L_x_32:
[----:B------:R-:W-:Y:S05]  /*1ce0*/  BSYNC.RECONVERGENT B0 ;  /* 0x0000000000007941 */ /* 0x000fea0003800200 */
.L_x_31:
        /* <DEDUP_REMOVED lines=61> */
.L_x_34:
[----:B-1----:R-:W-:Y:S05]  /*20c0*/  BSYNC.RECONVERGENT B0 ;  /* 0x0000000000007941 */ /* 0x002fea0003800200 */
.L_x_33:
[----:B------:R-:W-:Y:S01]  /*20d0*/  UIADD3 UR21, UPT, UPT, UR21, 0x1, URZ ;  /* 0x0000000115157890 */ /* 0x000fe2000fffe0ff */
[----:B------:R-:W-:-:S03]  /*20e0*/  UMOV UR6, UR23 ;  /* 0x0000001700067c82 */ /* 0x000fc60008000000 */
[----:B------:R-:W-:-:S09]  /*20f0*/  UISETP.NE.AND UP0, UPT, UR21, UR22, UPT ;  /* 0x000000161500728c */ /* 0x000fd2000bf05270 */
[----:B------:R-:W-:Y:S05]  /*2100*/  BRA.U UP0, `(.L_x_35) ;  /* 0xfffffff900cc7547 */ /* 0x000fea000b83ffff */
.L_x_28:
[C---:B-1----:R-:W-:Y:S01]  /*2110*/  LEA R2, R16.reuse, UR13, 0x3 ;  /* 0x0000000d10027c11 */ /* 0x042fe2000f8e18ff */
[----:B------:R-:W-:Y:S01]  /*2120*/  NOP ;  /* 0x0000000000007918 */ /* 0x000fe20000000000 */
[----:B--2---:R-:W-:Y:S02]  /*2130*/  SHF.L.U32 R3, R13, 0x1f, RZ ;  /* 0x0000001f0d037819 */ /* 0x004fe400000006ff */
[----:B------:R-:W-:Y:S02]  /*2140*/  LEA R4, R16, UR13, 0x4 ;  /* 0x0000000d10047c11 */ /* 0x000fe4000f8e20ff */
[----:B------:R-:W1:Y:S02]  /*2150*/  SYNCS.PHASECHK.TRANS64.TRYWAIT P0, [R2+URZ+0x70], R3 ;  /* 0x00007003020075a7 */ /* 0x000e6400080011ff */
[----:B-1----:R-:W-:Y:S05]  /*2160*/  @!P0 BRA `(.L_x_36) ;  /* 0x00000068007c8947 */ /* 0x002fea0003800000 */
.L_x_136:
[----:B------:R-:W2:Y:S01]  /*2170*/  LDS.128 R4, [R4+0x100] ;  /* 0x0001000004047984 */ /* 0x000ea20000000c00 */
[----:B---3--:R-:W-:Y:S01]  /*2180*/  ISETP.GE.AND P0, PT, R26, 0x1, PT ;  /* 0x000000011a00780c */ /* 0x008fe20003f06270 */
[----:B-1----:R-:W-:Y:S01]  /*2190*/  VIADD R2, R2, 0x80 ;  /* 0x0000008002027836 */ /* 0x002fe20000000000 */
[----:B------:R-:W-:Y:S01]  /*21a0*/  @!PT LDS RZ, [RZ] ;  /* 0x00000000fffff984 */ /* 0x000fe20000000800 */
[----:B------:R-:W-:Y:S01]  /*21b0*/  @!PT LDS RZ, [RZ] ;  /* 0x00000000fffff984 */ /* 0x000fe20000000800 */
[----:B------:R-:W-:Y:S01]  /*21c0*/  @!PT LDS RZ, [RZ] ;  /* 0x00000000fffff984 */ /* 0x000fe20000000800 */
[----:B------:R-:W-:Y:S01]  /*21d0*/  @!PT LDS RZ, [RZ] ;  /* 0x00000000fffff984 */ /* 0x000fe20000000800 */
[----:B------:R1:W-:Y:S06]  /*21e0*/  MEMBAR.ALL.CTA ;  /* 0x0000000000007992 */ /* 0x0003ec0000008000 */
[----:B-1----:R-:W1:Y:S01]  /*21f0*/  FENCE.VIEW.ASYNC.S ;  /* 0x00000000000073c6 */ /* 0x002e620000000000 */
[----:B------:R-:W-:-:S04]  /*2200*/  PRMT R2, RZ, 0x654, R2 ;  /* 0x00000654ff027816 */ /* 0x000fc80000000002 */
[----:B-1----:R1:W-:Y:S01]  /*2210*/  SYNCS.ARRIVE.TRANS64.RED.A1T0 RZ, [R2+URZ], RZ ;  /* 0x000000ff02ff79a7 */ /* 0x0023e200081004ff */
[----:B--2---:R-:W-:-:S13]  /*2220*/  LOP3.LUT P2, RZ, R6, 0x1, RZ, 0xc0, !PT ;  /* 0x0000000106ff7812 */ /* 0x004fda000784c0ff */
[----:B------:R-:W-:Y:S01]  /*2230*/  @P2 SHF.R.U32.HI R3, RZ, 0x10, R5 ;  /* 0x00000010ff032819 */ /* 0x000fe20000011605 */
[----:B------:R-:W-:Y:S01]  /*2240*/  VOTEU.ANY UP0, P2 ;  /* 0x0000000000ff7886 */ /* 0x000fe20001000100 */
[----:B------:R-:W-:Y:S02]  /*2250*/  @P2 MOV R10, R4 ;  /* 0x00000004000a2202 */ /* 0x000fe40000000f00 */
[----:B------:R-:W-:Y:S02]  /*2260*/  @P2 R2UR.BROADCAST UR4, R3 ;  /* 0x00000000030422ca */ /* 0x000fe400008e0000 */
[----:B------:R-:W-:-:S11]  /*2270*/  @P2 LOP3.LUT R9, R5, 0xffff, RZ, 0xc0, !PT ;  /* 0x0000ffff05092812 */ /* 0x000fd600078ec0ff */
[----:B------:R-:W-:Y:S01]  /*2280*/  @UP0 UMOV UR60, UR4 ;  /* 0x00000004003c0c82 */ /* 0x000fe20008000000 */
[----:B-1----:R-:W-:Y:S05]  /*2290*/  @!P0 BRA `(.L_x_37) ;  /* 0x0000000000b88947 */ /* 0x002fea0003800000 */
[----:B------:R-:W4:Y:S01]  /*22a0*/  LDC.64 R4, c[0x0][0xb18] ;  /* 0x0002c600ff047b82 */ /* 0x000f220000000a00 */
[----:B------:R-:W-:-:S07]  /*22b0*/  ISETP.NE.AND P3, PT, R26, 0x1, PT ;  /* 0x000000011a00780c */ /* 0x000fce0003f65270 */
[----:B------:R-:W1:Y:S08]  /*22c0*/  LDC.64 R6, c[0x0][0xb10] ;  /* 0x0002c400ff067b82 */ /* 0x000e700000000a00 */
[----:B------:R-:W2:Y:S08]  /*22d0*/  LDC R14, c[0x0][0xb20] ;  /* 0x0002c800ff0e7b82 */ /* 0x000eb00000000800 */
[----:B------:R-:W3:Y:S01]  /*22e0*/  LDC R15, c[0x0][0xb0c] ;  /* 0x0002c300ff0f7b82 */ /* 0x000ee20000000800 */
[----:B----4-:R-:W-:Y:S01]  /*22f0*/  IMAD.HI.U32 R19, R0, R5, RZ ;  /* 0x0000000500137227 */ /* 0x010fe200078e00ff */
[----:B------:R-:W-:-:S03]  /*2300*/  ISETP.NE.AND P0, PT, R4, 0x1, PT ;  /* 0x000000010400780c */ /* 0x000fc60003f05270 */
[----:B------:R-:W-:-:S03]  /*2310*/  IMAD.HI.U32 R5, R9, R5, RZ ;  /* 0x0000000509057227 */ /* 0x000fc600078e00ff */
[----:B------:R-:W4:Y:S01]  /*2320*/  LDC.64 R2, c[0x0][0xb28] ;  /* 0x0002ca00ff027b82 */ /* 0x000f220000000a00 */
[----:B-1----:R-:W-:-:S04]  /*2330*/  IMAD.HI.U32 R20, R8, R6, RZ ;  /* 0x0000000608147227 */ /* 0x002fc800078e00ff */
[----:B------:R-:W-:Y:S01]  /*2340*/  IMAD.HI.U32 R21, R10, R6, RZ ;  /* 0x000000060a157227 */ /* 0x000fe200078e00ff */
[----:B------:R-:W-:Y:S02]  /*2350*/  SHF.R.U32.HI R20, RZ, R7, R20 ;  /* 0x00000007ff147219 */ /* 0x000fe40000011614 */
[-C--:B--2---:R-:W-:Y:S02]  /*2360*/  SHF.R.U32.HI R19, RZ, R14.reuse, R19 ;  /* 0x0000000eff137219 */ /* 0x084fe40000011613 */
[----:B------:R-:W-:Y:S02]  /*2370*/  SHF.R.U32.HI R5, RZ, R14, R5 ;  /* 0x0000000eff057219 */ /* 0x000fe40000011605 */
[----:B------:R-:W-:Y:S02]  /*2380*/  SEL R19, R0, R19, !P0 ;  /* 0x0000001300137207 */ /* 0x000fe40004000000 */
[----:B------:R-:W-:Y:S02]  /*2390*/  SHF.R.U32.HI R21, RZ, R7, R21 ;  /* 0x00000007ff157219 */ /* 0x000fe40000011615 */
[----:B---3--:R-:W-:-:S02]  /*23a0*/  ISETP.NE.AND P1, PT, R15, 0x1, PT ;  /* 0x000000010f00780c */ /* 0x008fc40003f25270 */
[----:B------:R-:W-:Y:S02]  /*23b0*/  SEL R5, R9, R5, !P0 ;  /* 0x0000000509057207 */ /* 0x000fe40004000000 */
[----:B------:R-:W-:Y:S02]  /*23c0*/  SEL R20, R8, R20, !P1 ;  /* 0x0000001408147207 */ /* 0x000fe40004800000 */
[----:B------:R-:W-:Y:S01]  /*23d0*/  SEL R21, R10, R21, !P1 ;  /* 0x000000150a157207 */ /* 0x000fe20004800000 */
[----:B----4-:R-:W-:-:S04]  /*23e0*/  IMAD.HI.U32 R18, R19, R2, RZ ;  /* 0x0000000213127227 */ /* 0x010fc800078e00ff */
        /* <DEDUP_REMOVED lines=10> */
[----:B------:R-:W-:-:S04]  /*2490*/  @!P0 IMAD.HI.U32 R7, R21, R2, RZ ;  /* 0x0000000215078227 */ /* 0x000fc800078e00ff */
[----:B------:R-:W-:Y:S01]  /*24a0*/  IMAD.MOV R2, RZ, RZ, -R6 ;  /* 0x000000ffff027224 */ /* 0x000fe200078e0a06 */
[----:B------:R-:W-:Y:S02]  /*24b0*/  @!P0 SHF.R.U32.HI R3, RZ, R3, R7 ;  /* 0x00000003ff038219 */ /* 0x000fe40000011607 */
[----:B------:R-:W-:Y:S01]  /*24c0*/  IADD3 R7, PT, PT, -R5, RZ, RZ ;  /* 0x000000ff05077210 */ /* 0x000fe20007ffe1ff */
[----:B------:R-:W-:Y:S01]  /*24d0*/  IMAD R2, R26, R2, R5 ;  /* 0x000000021a027224 */ /* 0x000fe200078e0205 */
        /* <DEDUP_REMOVED lines=10> */
.L_x_37:
[----:B------:R-:W1:Y:S02]  /*2580*/  LDCU UR4, c[0x0][0xb30] ;  /* 0x00016600ff0477ac */ /* 0x000e640008000800 */
[----:B-1----:R-:W-:-:S09]  /*2590*/  UISETP.NE.AND UP0, UPT, UR4, 0x1, UPT ;  /* 0x000000010400788c */ /* 0x002fd2000bf05270 */
[----:B------:R-:W-:Y:S05]  /*25a0*/  BRA.U UP0, `(.L_x_38) ;  /* 0x0000000100407547 */ /* 0x000fea000b800000 */
[----:B------:R-:W1:Y:S08]  /*25b0*/  LDC.64 R4, c[0x0][0xb10] ;  /* 0x0002c400ff047b82 */ /* 0x000e700000000a00 */
[----:B------:R-:W2:Y:S08]  /*25c0*/  LDC.64 R2, c[0x0][0xb18] ;  /* 0x0002c600ff027b82 */ /* 0x000eb00000000a00 */
[----:B------:R-:W3:Y:S08]  /*25d0*/  LDC R6, c[0x0][0xb20] ;  /* 0x0002c800ff067b82 */ /* 0x000ef00000000800 */
[----:B------:R-:W4:Y:S01]  /*25e0*/  LDC R7, c[0x0][0xb0c] ;  /* 0x0002c300ff077b82 */ /* 0x000f220000000800 */
[----:B-1----:R-:W-:-:S05]  /*25f0*/  IMAD.HI.U32 R4, R10, R4, RZ ;  /* 0x000000040a047227 */ /* 0x002fca00078e00ff */
[----:B------:R-:W-:Y:S01]  /*2600*/  SHF.R.U32.HI R4, RZ, R5, R4 ;  /* 0x00000005ff047219 */ /* 0x000fe20000011604 */
[----:B--2---:R-:W-:Y:S01]  /*2610*/  IMAD.HI.U32 R3, R9, R3, RZ ;  /* 0x0000000309037227 */ /* 0x004fe200078e00ff */
[----:B------:R-:W-:-:S04]  /*2620*/  ISETP.NE.AND P0, PT, R2, 0x1, PT ;  /* 0x000000010200780c */ /* 0x000fc80003f05270 */
[----:B---3--:R-:W-:-:S04]  /*2630*/  SHF.R.U32.HI R3, RZ, R6, R3 ;  /* 0x00000006ff037219 */ /* 0x008fc80000011603 */
[----:B------:R-:W-:Y:S02]  /*2640*/  SEL R3, R9, R3, !P0 ;  /* 0x0000000309037207 */ /* 0x000fe40004000000 */
[----:B----4-:R-:W-:-:S04]  /*2650*/  ISETP.NE.AND P1, PT, R7, 0x1, PT ;  /* 0x000000010700780c */ /* 0x010fc80003f25270 */
[----:B------:R-:W-:-:S05]  /*2660*/  SEL R4, R10, R4, !P1 ;  /* 0x000000040a047207 */ /* 0x000fca0004800000 */
[----:B------:R-:W-:Y:S02]  /*2670*/  IMAD.IADD R5, R3, 0x1, -R4 ;  /* 0x0000000103057824 */ /* 0x000fe400078e0a04 */
[----:B------:R-:W-:Y:S02]  /*2680*/  IMAD.IADD R3, R4, 0x1, -R3 ;  /* 0x0000000104037824 */ /* 0x000fe400078e0a03 */
[----:B------:R-:W-:Y:S02]  /*2690*/  IMAD R10, R5, R7, R10 ;  /* 0x00000007050a7224 */ /* 0x000fe400078e020a */
[----:B------:R-:W-:-:S07]  /*26a0*/  IMAD R9, R3, R2, R9 ;  /* 0x0000000203097224 */ /* 0x000fce00078e0209 */
.L_x_38:
[----:B------:R-:W-:Y:S01]  /*26b0*/  VIADD R16, R16, 0x1 ;  /* 0x0000000110107836 */ /* 0x000fe20000000000 */
[----:B------:R-:W-:Y:S01]  /*26c0*/  PLOP3.LUT P1, PT, PT, PT, PT, 0x80, 0x8 ;  /* 0x000000000008781c */ /* 0x000fe20003f2f070 */
[----:B------:R-:W-:Y:S02]  /*26d0*/  IMAD.IADD R15, R10, 0x1, R63 ;  /* 0x000000010a0f7824 */ /* 0x000fe400078e023f */
[----:B------:R-:W-:Y:S01]  /*26e0*/  IMAD.IADD R14, R9, 0x1, R62 ;  /* 0x00000001090e7824 */ /* 0x000fe200078e023e */
[----:B------:R-:W-:-:S04]  /*26f0*/  ISETP.NE.AND P0, PT, R16, 0x2, PT ;  /* 0x000000021000780c */ /* 0x000fc80003f05270 */
[----:B------:R-:W-:Y:S02]  /*2700*/  SEL R2, RZ, 0x1, P0 ;  /* 0x00000001ff027807 */ /* 0x000fe40000000000 */
[----:B------:R-:W-:Y:S02]  /*2710*/  SEL R16, R16, RZ, P0 ;  /* 0x000000ff10107207 */ /* 0x000fe40000000000 */
[----:B------:R-:W-:Y:S01]  /*2720*/  LOP3.LUT R13, R13, R2, RZ, 0x3c, !PT ;  /* 0x000000020d0d7212 */ /* 0x000fe200078e3cff */
[----:B------:R-:W-:Y:S06]  /*2730*/  @P2 BRA `(.L_x_39) ;  /* 0xffffffec00702947 */ /* 0x000fec000383ffff */
[----:B------:R-:W-:Y:S01]  /*2740*/  UIADD3 UR13, UPT, UPT, UR13, 0x10, URZ ;  /* 0x000000100d0d7890 */ /* 0x000fe2000fffe0ff */
[----:B------:R-:W-:-:S03]  /*2750*/  SHF.L.U32 R2, R17, 0x1f, RZ ;  /* 0x0000001f11027819 */ /* 0x000fc600000006ff */
[----:B------:R-:W-:-:S09]  /*2760*/  ULEA UR4, UR23, UR13, 0x3 ;  /* 0x0000000d17047291 */ /* 0x000fd2000f8e18ff */
[----:B------:R-:W1:Y:S02]  /*2770*/  SYNCS.PHASECHK.TRANS64.TRYWAIT P0, [UR4], R2 ;  /* 0x00000002ff0075a7 */ /* 0x000e640008001104 */
[----:B-1----:R-:W-:Y:S05]  /*2780*/  @!P0 BRA `(.L_x_40) ;  /* 0x0000006400088947 */ /* 0x002fea0003800000 */
.L_x_138:
[----:B------:R-:W-:-:S04]  /*2790*/  UIADD3 UR4, UPT, UPT, UR23, 0x1, URZ ;  /* 0x0000000117047890 */ /* 0x000fc8000fffe0ff */
[----:B------:R-:W-:-:S04]  /*27a0*/  UISETP.NE.AND UP0, UPT, UR4, 0x2, UPT ;  /* 0x000000020400788c */ /* 0x000fc8000bf05270 */
[----:B------:R-:W-:Y:S02]  /*27b0*/  USEL UR5, URZ, 0x1, UP0 ;  /* 0x00000001ff057887 */ /* 0x000fe40008000000 */
[----:B------:R-:W-:-:S04]  /*27c0*/  USEL UR4, UR4, URZ, UP0 ;  /* 0x000000ff04047287 */ /* 0x000fc80008000000 */
[----:B------:R-:W-:Y:S01]  /*27d0*/  ULEA UR4, UR4, UR13, 0x3 ;  /* 0x0000000d04047291 */ /* 0x000fe2000f8e18ff */
[----:B-1----:R-:W-:-:S04]  /*27e0*/  LOP3.LUT R2, R17, UR5, RZ, 0x3c, !PT ;  /* 0x0000000511027c12 */ /* 0x002fc8000f8e3cff */
[----:B------:R-:W-:Y:S01]  /*27f0*/  SHF.L.U32 R2, R2, 0x1f, RZ ;  /* 0x0000001f02027819 */ /* 0x000fe200000006ff */
[----:B----4-:R-:W-:-:S07]  /*2800*/  IMAD.U32 R0, RZ, RZ, UR4 ;  /* 0x00000004ff007e24 */ /* 0x010fce000f8e00ff */
.L_x_41:
[----:B-1----:R1:W2:Y:S02]  /*2810*/  SYNCS.PHASECHK.TRANS64.TRYWAIT P0, [R0+URZ], R2 ;  /* 0x00000002000075a7 */ /* 0x0022a400080011ff */
[----:B--2---:R-:W-:Y:S05]  /*2820*/  @!P0 NANOSLEEP.SYNCS 0x989680 ;  /* 0x009896800000895d */ /* 0x004fea0003900000 */
[----:B------:R-:W2:Y:S02]  /*2830*/  @!P0 SYNCS.PHASECHK.TRANS64 P0, [R0+URZ], R2 ;  /* 0x00000002000085a7 */ /* 0x000ea400080010ff */
[----:B--2---:R-:W-:Y:S05]  /*2840*/  @P0 EXIT ;  /* 0x000000000000094d */ /* 0x004fea0003800000 */
[----:B------:R-:W-:Y:S05]  /*2850*/  BRA `(.L_x_41) ;  /* 0xfffffffc00ec7947 */ /* 0x000fea000383ffff */
.L_x_17:
[----:B------:R-:W-:-:S04]  /*2860*/  UISETP.NE.AND UP1, UPT, UR45, URZ, UPT ;  /* 0x000000ff2d00728c */ /* 0x000fc8000bf25270 */
[----:B------:R-:W-:-:S09]  /*2870*/  UISETP.NE.OR UP1, UPT, UR10, 0x1, UP1 ;  /* 0x000000010a00788c */ /* 0x000fd20008f25670 */
[----:B------:R-:W-:Y:S05]  /*2880*/  BRA.U UP1, `(.L_x_42) ;  /* 0x0000000501487547 */ /* 0x000fea000b800000 */
[----:B------:R-:W-:Y:S01]  /*2890*/  ISETP.NE.AND P2, PT, R2, RZ, PT ;  /* 0x000000ff0200720c */ /* 0x000fe20003f45270 */
[----:B------:R-:W-:Y:S01]  /*28a0*/  IMAD.MOV.U32 R12, RZ, RZ, 0x1 ;  /* 0x00000001ff0c7424 */ /* 0x000fe200078e00ff */
[----:B------:R-:W-:Y:S02]  /*28b0*/  CS2R R10, SRZ ;  /* 0x00000000000a7805 */ /* 0x000fe4000001ff00 */
[----:B------:R-:W-:Y:S01]  /*28c0*/  CS2R R8, SRZ ;  /* 0x0000000000087805 */ /* 0x000fe2000001ff00 */
[----:B------:R-:W-:Y:S01]  /*28d0*/  UMOV UR6, 0x400 ;  /* 0x0000040000067882 */ /* 0x000fe20000000000 */
[----:B------:R-:W-:Y:S01]  /*28e0*/  UMOV UR5, URZ ;  /* 0x000000ff00057c82 */ /* 0x000fe20008000000 */
[----:B------:R-:W-:-:S12]  /*28f0*/  ULEA UR6, UR45, UR6, 0x18 ;  /* 0x000000062d067291 */ /* 0x000fd8000f8ec0ff */
.L_x_46:
[----:B------:R-:W-:Y:S02]  /*2900*/  LEA R0, R8, UR6, 0x3 ;  /* 0x0000000608007c11 */ /* 0x000fe4000f8e18ff */
[----:B------:R-:W-:-:S03]  /*2910*/  SHF.L.U32 R4, R9, 0x1f, RZ ;  /* 0x0000001f09047819 */ /* 0x000fc600000006ff */
[----:B------:R-:W-:Y:S01]  /*2920*/  VIADD R5, R0, 0xe0 ;  /* 0x000000e000057836 */ /* 0x000fe20000000000 */
[----:B------:R-:W1:Y:S02]  /*2930*/  SYNCS.PHASECHK.TRANS64.TRYWAIT P0, [R0+URZ+0xd0], R4 ;  /* 0x0000d004000075a7 */ /* 0x000e6400080011ff */
[----:B-1----:R-:W-:Y:S05]  /*2940*/  @!P0 BRA `(.L_x_43) ;  /* 0x0000006000b08947 */ /* 0x002fea0003800000 */
.L_x_139:
[----:B------:R-:W-:Y:S01]  /*2950*/  ULEA UR4, UR5, UR6, 0x3 ;  /* 0x0000000605047291 */ /* 0x000fe2000f8e18ff */
[----:B-1----:R-:W-:Y:S01]  /*2960*/  PRMT R0, RZ, 0x654, R5 ;  /* 0x00000654ff007816 */ /* 0x002fe20000000005 */
[----:B------:R-:W-:Y:S01]  /*2970*/  @!P2 IMAD.MOV.U32 R4, RZ, RZ, 0x10 ;  /* 0x00000010ff04a424 */ /* 0x000fe200078e00ff */
[----:B------:R-:W-:Y:S01]  /*2980*/  SHF.L.U32 R5, R12, 0x1f, RZ ;  /* 0x0000001f0c057819 */ /* 0x000fe200000006ff */
[----:B------:R-:W-:Y:S01]  /*2990*/  UIADD3 UR7, UPT, UPT, UR4, 0x70, URZ ;  /* 0x0000007004077890 */ /* 0x000fe2000fffe0ff */
[----:B------:R1:W-:Y:S05]  /*29a0*/  SYNCS.ARRIVE.TRANS64.RED.A1T0 RZ, [R0+URZ], RZ ;  /* 0x000000ff00ff79a7 */ /* 0x0003ea00081004ff */
[----:B------:R-:W-:Y:S01]  /*29b0*/  IMAD.U32 R6, RZ, RZ, UR7 ;  /* 0x00000007ff067e24 */ /* 0x000fe2000f8e00ff */
[----:B------:R-:W2:Y:S04]  /*29c0*/  SYNCS.PHASECHK.TRANS64.TRYWAIT P0, [UR4+0x80], R5 ;  /* 0x00008005ff0075a7 */ /* 0x000ea80008001104 */
[----:B------:R-:W-:Y:S01]  /*29d0*/  PRMT R6, R2, 0x654, R6 ;  /* 0x0000065402067816 */ /* 0x000fe20000000006 */
[----:B-12---:R-:W-:Y:S06]  /*29e0*/  @!P0 BRA `(.L_x_44) ;  /* 0x00000060009c8947 */ /* 0x006fec0003800000 */
.L_x_141:
[----:B------:R-:W-:Y:S01]  /*29f0*/  ULEA UR8, UR5, UR6, 0x4 ;  /* 0x0000000605087291 */ /* 0x000fe2000f8e20ff */
[----:B------:R-:W-:Y:S01]  /*2a00*/  SEL R3, R6, R3, !P2 ;  /* 0x0000000306037207 */ /* 0x000fe20005000000 */
[----:B------:R-:W-:Y:S01]  /*2a10*/  UIADD3 UR9, UPT, UPT, UR4, 0x70, URZ ;  /* 0x0000007004097890 */ /* 0x000fe2000fffe0ff */
[----:B-1----:R-:W-:Y:S01]  /*2a20*/  LEA R0, R11, UR6, 0x3 ;  /* 0x000000060b007c11 */ /* 0x002fe2000f8e18ff */
[----:B------:R-:W-:Y:S01]  /*2a30*/  UIADD3 UR8, UPT, UPT, UR8, 0x100, URZ ;  /* 0x0000010008087890 */ /* 0x000fe2000fffe0ff */
[----:B------:R1:W-:Y:S01]  /*2a40*/  @!P2 SYNCS.ARRIVE.TRANS64.RED RZ, [R3+URZ], R4 ;  /* 0x0000000403ffa9a7 */ /* 0x0003e200080004ff */
[----:B------:R-:W-:Y:S01]  /*2a50*/  UIADD3 UR4, UPT, UPT, UR5, 0x1, URZ ;  /* 0x0000000105047890 */ /* 0x000fe2000fffe0ff */
[----:B------:R-:W-:-:S03]  /*2a60*/  VIADD R8, R8, 0x1 ;  /* 0x0000000108087836 */ /* 0x000fc60000000000 */
[----:B------:R-:W-:Y:S02]  /*2a70*/  UISETP.NE.AND UP0, UPT, UR4, 0x2, UPT ;  /* 0x000000020400788c */ /* 0x000fe4000bf05270 */
[----:B------:R-:W-:Y:S01]  /*2a80*/  ISETP.NE.AND P0, PT, R8, 0x2, PT ;  /* 0x000000020800780c */ /* 0x000fe20003f05270 */
[----:B------:R-:W-:Y:S06]  /*2a90*/  UGETNEXTWORKID.BROADCAST [UR8], [UR9] ;  /* 0x00000000080073ca */ /* 0x000fec0008000100 */
[----:B------:R-:W-:Y:S02]  /*2aa0*/  USEL UR7, URZ, 0x1, UP0 ;  /* 0x00000001ff077887 */ /* 0x000fe40008000000 */
[----:B------:R-:W-:-:S04]  /*2ab0*/  USEL UR5, UR4, URZ, UP0 ;  /* 0x000000ff04057287 */ /* 0x000fc80008000000 */
[----:B------:R-:W-:Y:S02]  /*2ac0*/  LOP3.LUT R12, R12, UR7, RZ, 0x3c, !PT ;  /* 0x000000070c0c7c12 */ /* 0x000fe4000f8e3cff */
[----:B-1----:R-:W-:-:S04]  /*2ad0*/  SHF.L.U32 R4, R10, 0x1f, RZ ;  /* 0x0000001f0a047819 */ /* 0x002fc800000006ff */
[----:B------:R-:W1:Y:S02]  /*2ae0*/  SYNCS.PHASECHK.TRANS64.TRYWAIT P1, [R0+URZ+0x70], R4 ;  /* 0x00007004000075a7 */ /* 0x000e6400080211ff */
[----:B-1----:R-:W-:Y:S05]  /*2af0*/  @!P1 BRA `(.L_x_45) ;  /* 0x0000006000709947 */ /* 0x002fea0003800000 */
.L_x_142:
[C---:B-1----:R-:W-:Y:S01]  /*2b00*/  LEA R4, R11.reuse, UR6, 0x4 ;  /* 0x000000060b047c11 */ /* 0x042fe2000f8e20ff */
[----:B------:R-:W-:Y:S01]  /*2b10*/  VIADD R0, R0, 0x80 ;  /* 0x0000008000007836 */ /* 0x000fe20000000000 */
[----:B------:R-:W-:Y:S01]  /*2b20*/  SEL R8, R8, RZ, P0 ;  /* 0x000000ff08087207 */ /* 0x000fe20000000000 */
[----:B------:R-:W-:-:S03]  /*2b30*/  VIADD R11, R11, 0x1 ;  /* 0x000000010b0b7836 */ /* 0x000fc60000000000 */
[----:B------:R-:W1:Y:S01]  /*2b40*/  LDS.128 R4, [R4+0x100] ;  /* 0x0001000004047984 */ /* 0x000e620000000c00 */
[----:B------:R-:W-:Y:S02]  /*2b50*/  PRMT R0, RZ, 0x654, R0 ;  /* 0x00000654ff007816 */ /* 0x000fe40000000000 */
[C---:B------:R-:W-:Y:S01]  /*2b60*/  ISETP.NE.AND P1, PT, R11.reuse, 0x2, PT ;  /* 0x000000020b00780c */ /* 0x040fe20003f25270 */
[----:B------:R-:W-:Y:S01]  /*2b70*/  @!PT LDS RZ, [RZ] ;  /* 0x00000000fffff984 */ /* 0x000fe20000000800 */
[----:B------:R-:W-:Y:S01]  /*2b80*/  @!PT LDS RZ, [RZ] ;  /* 0x00000000fffff984 */ /* 0x000fe20000000800 */
[----:B------:R-:W-:Y:S01]  /*2b90*/  @!PT LDS RZ, [RZ] ;  /* 0x00000000fffff984 */ /* 0x000fe20000000800 */
[----:B------:R-:W-:Y:S01]  /*2ba0*/  @!PT LDS RZ, [RZ] ;  /* 0x00000000fffff984 */ /* 0x000fe20000000800 */
[----:B------:R2:W-:Y:S06]  /*2bb0*/  MEMBAR.ALL.CTA ;  /* 0x0000000000007992 */ /* 0x0005ec0000008000 */
[----:B--2---:R-:W2:Y:S01]  /*2bc0*/  FENCE.VIEW.ASYNC.S ;  /* 0x00000000000073c6 */ /* 0x004ea20000000000 */
[----:B------:R-:W-:Y:S01]  /*2bd0*/  SEL R11, R11, RZ, P1 ;  /* 0x000000ff0b0b7207 */ /* 0x000fe20000800000 */
[----:B--2---:R2:W-:Y:S01]  /*2be0*/  SYNCS.ARRIVE.TRANS64.RED.A1T0 RZ, [R0+URZ], RZ ;  /* 0x000000ff00ff79a7 */ /* 0x0045e200081004ff */
[----:B-1----:R-:W-:-:S02]  /*2bf0*/  LOP3.LUT P3, RZ, R6, 0x1, RZ, 0xc0, !PT ;  /* 0x0000000106ff7812 */ /* 0x002fc4000786c0ff */
[----:B------:R-:W-:-:S04]  /*2c00*/  SEL R4, RZ, 0x1, P1 ;  /* 0x00000001ff047807 */ /* 0x000fc80000800000 */
[----:B------:R-:W-:Y:S02]  /*2c10*/  LOP3.LUT R10, R10, R4, RZ, 0x3c, !PT ;  /* 0x000000040a0a7212 */ /* 0x000fe400078e3cff */
[----:B--2---:R-:W-:-:S04]  /*2c20*/  SEL R0, RZ, 0x1, P0 ;  /* 0x00000001ff007807 */ /* 0x004fc80000000000 */
[----:B------:R-:W-:Y:S01]  /*2c30*/  LOP3.LUT R9, R9, R0, RZ, 0x3c, !PT ;  /* 0x0000000009097212 */ /* 0x000fe200078e3cff */
[----:B------:R-:W-:Y:S06]  /*2c40*/  @P3 BRA `(.L_x_46) ;  /* 0xfffffffc002c3947 */ /* 0x000fec000383ffff */
[----:B------:R-:W-:Y:S01]  /*2c50*/  ULEA UR4, UR5, UR6, 0x3 ;  /* 0x0000000605047291 */ /* 0x000fe2000f8e18ff */
[----:B------:R-:W-:-:S08]  /*2c60*/  SHF.L.U32 R2, R12, 0x1f, RZ ;  /* 0x0000001f0c027819 */ /* 0x000fd000000006ff */
[----:B------:R-:W1:Y:S02]  /*2c70*/  SYNCS.PHASECHK.TRANS64 P0, [UR4+0x80], R2 ;  /* 0x00008002ff0075a7 */ /* 0x000e640008001004 */
[----:B-1----:R-:W-:Y:S05]  /*2c80*/  @P0 BRA `(.L_x_47) ;  /* 0x0000000000080947 */ /* 0x002fea0003800000 */
[----:B------:R-:W1:Y:S02]  /*2c90*/  SYNCS.PHASECHK.TRANS64.TRYWAIT P0, [UR4+0x80], R2 ;  /* 0x00008002ff0075a7 */ /* 0x000e640008001104 */
[----:B-1----:R-:W-:Y:S05]  /*2ca0*/  @!P0 BRA `(.L_x_48) ;  /* 0x0000006000188947 */ /* 0x002fea0003800000 */
.L_x_47:
[----:B------:R-:W-:-:S04]  /*2cb0*/  UIADD3 UR7, UPT, UPT, UR5, 0x1, URZ ;  /* 0x0000000105077890 */ /* 0x000fc8000fffe0ff */
[----:B------:R-:W-:-:S04]  /*2cc0*/  UISETP.NE.AND UP0, UPT, UR7, 0x2, UPT ;  /* 0x000000020700788c */ /* 0x000fc8000bf05270 */
[----:B------:R-:W-:Y:S02]  /*2cd0*/  USEL UR8, URZ, 0x1, UP0 ;  /* 0x00000001ff087887 */ /* 0x000fe40008000000 */
[----:B------:R-:W-:-:S04]  /*2ce0*/  USEL UR7, UR7, URZ, UP0 ;  /* 0x000000ff07077287 */ /* 0x000fc80008000000 */
[----:B------:R-:W-:Y:S01]  /*2cf0*/  ULEA UR7, UR7, UR6, 0x3 ;  /* 0x0000000607077291 */ /* 0x000fe2000f8e18ff */
[----:B-1----:R-:W-:-:S04]  /*2d00*/  LOP3.LUT R2, R12, UR8, RZ, 0x3c, !PT ;  /* 0x000000080c027c12 */ /* 0x002fc8000f8e3cff */
[----:B------:R-:W-:-:S04]  /*2d10*/  SHF.L.U32 R0, R2, 0x1f, RZ ;  /* 0x0000001f02007819 */ /* 0x000fc800000006ff */
[----:B------:R-:W1:Y:S02]  /*2d20*/  SYNCS.PHASECHK.TRANS64 P0, [UR7+0x80], R0 ;  /* 0x00008000ff0075a7 */ /* 0x000e640008001007 */
[----:B-1----:R-:W-:Y:S05]  /*2d30*/  @P0 EXIT ;  /* 0x000000000000094d */ /* 0x002fea0003800000 */
[----:B------:R-:W-:Y:S02]  /*2d40*/  SHF.L.U32 R2, R2, 0x1f, RZ ;  /* 0x0000001f02027819 */ /* 0x000fe400000006ff */
[----:B------:R-:W-:-:S07]  /*2d50*/  MOV R0, UR7 ;  /* 0x0000000700007c02 */ /* 0x000fce0008000f00 */
.L_x_49:
[----:B-1----:R1:W2:Y:S02]  /*2d60*/  SYNCS.PHASECHK.TRANS64.TRYWAIT P0, [R0+URZ+0x80], R2 ;  /* 0x00008002000075a7 */ /* 0x0022a400080011ff */
[----:B--2---:R-:W-:Y:S05]  /*2d70*/  @!P0 NANOSLEEP.SYNCS 0x989680 ;  /* 0x009896800000895d */ /* 0x004fea0003900000 */
[----:B------:R-:W2:Y:S02]  /*2d80*/  @!P0 SYNCS.PHASECHK.TRANS64 P0, [R0+URZ+0x80], R2 ;  /* 0x00008002000085a7 */ /* 0x000ea400080010ff */
[----:B--2---:R-:W-:Y:S05]  /*2d90*/  @P0 EXIT ;  /* 0x000000000000094d */ /* 0x004fea0003800000 */
[----:B------:R-:W-:Y:S05]  /*2da0*/  BRA `(.L_x_49) ;  /* 0xfffffffc00ec7947 */ /* 0x000fea000383ffff */
.L_x_42:
[----:B------:R-:W-:-:S09]  /*2db0*/  UISETP.NE.AND UP1, UPT, UR10, URZ, UPT ;  /* 0x000000ff0a00728c */ /* 0x000fd2000bf25270 */
[----:B------:R-:W-:Y:S05]  /*2dc0*/  BRA.U UP1, `(.L_x_50) ;  /* 0x0000001101f47547 */ /* 0x000fea000b800000 */
[----:B------:R-:W-:Y:S01]  /*2dd0*/  UMOV UR4, 0x40 ;  /* 0x0000004000047882 */ /* 0x000fe20000000000 */
[----:B------:R-:W-:Y:S01]  /*2de0*/  NOP ;  /* 0x0000000000007918 */ /* 0x000fe20000000000 */
[----:B------:R-:W-:Y:S01]  /*2df0*/  ULEA UR5, UR45, UR4, 0x18 ;  /* 0x000000042d057291 */ /* 0x000fe2000f8ec0ff */
[----:B------:R-:W-:Y:S02]  /*2e00*/  UMOV UR6, 0x400 ;  /* 0x0000040000067882 */ /* 0x000fe40000000000 */
[----:B------:R-:W-:-:S06]  /*2e10*/  ULEA UR6, UR45, UR6, 0x18 ;  /* 0x000000062d067291 */ /* 0x000fcc000f8ec0ff */
[----:B------:R-:W1:Y:S02]  /*2e20*/  LDS.U8 R0, [UR5+0x1c] ;  /* 0x00001c05ff007984 */ /* 0x000e640008000000 */
[----:B-1----:R-:W-:-:S13]  /*2e30*/  ISETP.NE.AND P0, PT, R0, RZ, PT ;  /* 0x000000ff0000720c */ /* 0x002fda0003f05270 */
[----:B------:R-:W-:Y:S05]  /*2e40*/  @P0 BRA `(.L_x_51) ;  /* 0x0000000000580947 */ /* 0x000fea0003800000 */
[----:B------:R-:W-:-:S13]  /*2e50*/  ELECT P0, URZ, PT ;  /* 0x0000000000ff782f */ /* 0x000fda0003800000 */
[----:B------:R-:W-:Y:S05]  /*2e60*/  @!P0 BRA `(.L_x_52) ;  /* 0x0000000000608947 */ /* 0x000fea0003800000 */
[----:B------:R-:W-:Y:S01]  /*2e70*/  UMOV UR4, 0x10 ;  /* 0x0000001000047882 */ /* 0x000fe20000000000 */
[----:B------:R-:W-:Y:S01]  /*2e80*/  HFMA2 R0, -RZ, RZ, 0, 5.9604644775390625e-08 ;  /* 0x00000001ff007431 */ /* 0x000fe200000001ff */
[----:B------:R-:W-:-:S03]  /*2e90*/  MOV R2, 0xffff ;  /* 0x0000ffff00027802 */ /* 0x000fc60000000f00 */
[----:B------:R-:W-:Y:S04]  /*2ea0*/  DEPBAR.LE SB1, 0x36 ;  /* 0x00009d800000791a */ /* 0x000fe80000000000 */
[----:B------:R-:W1:Y:S02]  /*2eb0*/  UTCATOMSWS.FIND_AND_SET.ALIGN UP0, UR4, UR4 ;  /* 0x00000004000475e3 */ /* 0x000e640008000800 */
[----:B-1----:R-:W-:Y:S01]  /*2ec0*/  MOV R3, UR4 ;  /* 0x0000000400037c02 */ /* 0x002fe20008000f00 */
[----:B------:R-:W-:Y:S06]  /*2ed0*/  BRA.U UP0, `(.L_x_53) ;  /* 0x0000000100187547 */ /* 0x000fec000b800000 */
.L_x_54:
[----:B------:R-:W-:Y:S05]  /*2ee0*/  NANOSLEEP 0x64 ;  /* 0x000000640000795d */ /* 0x000fea0003800000 */
[----:B------:R-:W-:-:S05]  /*2ef0*/  UMOV UR4, 0x10 ;  /* 0x0000001000047882 */ /* 0x000fca0000000000 */
[----:B------:R-:W-:Y:S04]  /*2f00*/  DEPBAR.LE SB1, 0x36 ;  /* 0x00009d800000791a */ /* 0x000fe80000000000 */
[----:B------:R-:W1:Y:S02]  /*2f10*/  UTCATOMSWS.FIND_AND_SET.ALIGN UP0, UR4, UR4 ;  /* 0x00000004000475e3 */ /* 0x000e640008000800 */
[----:B-1----:R-:W-:Y:S01]  /*2f20*/  MOV R3, UR4 ;  /* 0x0000000400037c02 */ /* 0x002fe20008000f00 */
[----:B------:R-:W-:Y:S05]  /*2f30*/  BRA.U !UP0, `(.L_x_54) ;  /* 0xfffffffd08e87547 */ /* 0x000fea000b83ffff */
.L_x_53:
[-C--:B------:R-:W-:Y:S02]  /*2f40*/  SHF.L.U32 R2, R2, R3.reuse, RZ ;  /* 0x0000000302027219 */ /* 0x080fe400000006ff */
[----:B------:R-:W-:Y:S01]  /*2f50*/  SHF.L.U32 R0, R0, R3, RZ ;  /* 0x0000000300007219 */ /* 0x000fe200000006ff */
[----:B------:R-:W-:Y:S02]  /*2f60*/  IMAD.SHL.U32 R3, R3, 0x20, RZ ;  /* 0x0000002003037824 */ /* 0x000fe400078e00ff */
[----:B------:R1:W-:Y:S04]  /*2f70*/  ATOMS.OR RZ, [UR5+0x14], R2 ;  /* 0x00001402ffff798c */ /* 0x0003e8000b000005 */
[----:B------:R1:W-:Y:S04]  /*2f80*/  ATOMS.OR RZ, [UR5+0x18], R0 ;  /* 0x00001800ffff798c */ /* 0x0003e8000b000005 */
[----:B------:R1:W-:Y:S01]  /*2f90*/  STS [UR6+0x120], R3 ;  /* 0x00012003ff007988 */ /* 0x0003e20008000806 */
[----:B------:R-:W-:Y:S05]  /*2fa0*/  BRA `(.L_x_52) ;  /* 0x0000000000107947 */ /* 0x000fea0003800000 */
.L_x_51:
[----:B------:R-:W-:Y:S02]  /*2fb0*/  MOV R0, 0xffffffff ;  /* 0xffffffff00007802 */ /* 0x000fe40000000f00 */
[----:B------:R-:W-:-:S03]  /*2fc0*/  MOV R2, 0x2ff0 ;  /* 0x00002ff000027802 */ /* 0x000fc60000000f00 */
[----:B------:R1:W-:Y:S04]  /*2fd0*/  STS [UR6+0x120], R0 ;  /* 0x00012000ff007988 */ /* 0x0003e80008000806 */
[----:B-1-3-5:R-:W-:Y:S05]  /*2fe0*/  CALL.REL.NOINC `($__internal_1_$__cuda_sm10x_tcgen05_guardrail_trap_phase_invalid_during_alloc) ;  /* 0x0000006400607944 */ /* 0x02afea0003c00000 */
.L_x_52:
[----:B------:R-:W-:Y:S05]  /*2ff0*/  WARPSYNC.ALL ;  /* 0x0000000000007948 */ /* 0x000fea0003800000 */
[----:B------:R-:W2:Y:S01]  /*3000*/  S2UR UR4, SR_CgaCtaId ;  /* 0x00000000000479c3 */ /* 0x000ea20000008800 */
[----:B------:R-:W-:Y:S01]  /*3010*/  UMOV UR71, 0x400 ;  /* 0x0000040000477882 */ /* 0x000fe20000000000 */
[----:B------:R-:W-:-:S06]  /*3020*/  NOP ;  /* 0x0000000000007918 */ /* 0x000fcc0000000000 */
[----:B------:R-:W-:Y:S06]  /*3030*/  BAR.ARV 0x6, 0xa0 ;  /* 0x0182800000007b1d */ /* 0x000fec0000002000 */
[----:B------:R-:W4:Y:S01]  /*3040*/  LDCU UR5, c[0x0][0x38c] ;  /* 0x00007180ff0577ac */ /* 0x000f220008000800 */
[----:B------:R-:W-:Y:S01]  /*3050*/  IMAD.MOV.U32 R11, RZ, RZ, 0x1 ;  /* 0x00000001ff0b7424 */ /* 0x000fe200078e00ff */
[----:B------:R-:W-:Y:S01]  /*3060*/  CS2R R8, SRZ ;  /* 0x0000000000087805 */ /* 0x000fe2000001ff00 */
[----:B------:R-:W-:Y:S01]  /*3070*/  IMAD.MOV.U32 R10, RZ, RZ, RZ ;  /* 0x000000ffff0a7224 */ /* 0x000fe200078e00ff */
[----:B------:R-:W3:Y:S01]  /*3080*/  LDCU UR7, c[0x0][0x38c] ;  /* 0x00007180ff0777ac */ /* 0x000ee20008000800 */
[----:B------:R-:W-:Y:S01]  /*3090*/  UMOV UR74, URZ ;  /* 0x000000ff004a7c82 */ /* 0x000fe20008000000 */
[----:B------:R-:W-:Y:S01]  /*30a0*/  UMOV UR9, URZ ;  /* 0x000000ff00097c82 */ /* 0x000fe20008000000 */
[----:B--2---:R-:W-:Y:S01]  /*30b0*/  ULEA UR71, UR4, UR71, 0x18 ;  /* 0x0000004704477291 */ /* 0x004fe2000f8ec0ff */
[----:B------:R-:W-:Y:S01]  /*30c0*/  UMOV UR76, 0x0 ;  /* 0x00000000004c7882 */ /* 0x000fe20000000000 */
[----:B------:R-:W-:-:S02]  /*30d0*/  UMOV UR77, 0x4200910 ;  /* 0x04200910004d7882 */ /* 0x000fc40000000000 */
[----:B------:R-:W-:Y:S02]  /*30e0*/  UIADD3 UR6, UPT, UPT, UR71, 0x18800, URZ ;  /* 0x0001880047067890 */ /* 0x000fe4000fffe0ff */
[----:B----4-:R-:W-:-:S03]  /*30f0*/  UIADD3 UR5, UPT, UPT, UR5, 0x7f, URZ ;  /* 0x0000007f05057890 */ /* 0x010fc6000fffe0ff */
[----:B-1----:R-:W1:Y:S01]  /*3100*/  LDS R0, [UR71+0x120] ;  /* 0x00012047ff007984 */ /* 0x002e620008000800 */
[----:B------:R-:W-:Y:S02]  /*3110*/  USHF.R.S32.HI UR4, URZ, 0x1f, UR5 ;  /* 0x0000001fff047899 */ /* 0x000fe40008011405 */
[----:B---3--:R-:W-:Y:S02]  /*3120*/  UISETP.GE.AND UP3, UPT, UR7, 0x1, UPT ;  /* 0x000000010700788c */ /* 0x008fe4000bf66270 */
[----:B------:R-:W-:Y:S02]  /*3130*/  ULEA.HI UR4, UR4, UR5, URZ, 0x7 ;  /* 0x0000000504047291 */ /* 0x000fe4000f8f38ff */
[----:B------:R-:W-:Y:S02]  /*3140*/  UIADD3 UR5, UPT, UPT, UR71, 0x8800, URZ ;  /* 0x0000880047057890 */ /* 0x000fe4000fffe0ff */
[----:B------:R-:W-:Y:S02]  /*3150*/  USHF.R.S32.HI UR8, URZ, 0x7, UR4 ;  /* 0x00000007ff087899 */ /* 0x000fe40008011404 */
[----:B------:R-:W-:-:S02]  /*3160*/  USHF.R.U32.HI UR4, URZ, 0x4, UR6 ;  /* 0x00000004ff047899 */ /* 0x000fc40008011606 */
[----:B------:R-:W-:Y:S02]  /*3170*/  UISETP.LT.AND UP0, UPT, UR8, 0x1, UPT ;  /* 0x000000010800788c */ /* 0x000fe4000bf01270 */
[----:B------:R-:W-:Y:S01]  /*3180*/  IMAD.U32 R12, RZ, RZ, UR8 ;  /* 0x00000008ff0c7e24 */ /* 0x000fe2000f8e00ff */
[----:B------:R-:W-:Y:S02]  /*3190*/  ULOP3.LUT UR4, UR4, 0x3fff, URZ, 0xc0, !UPT ;  /* 0x00003fff04047892 */ /* 0x000fe4000f8ec0ff */
[----:B------:R-:W-:Y:S02]  /*31a0*/  USEL UR6, UR8, 0x1, !UP0 ;  /* 0x0000000108067887 */ /* 0x000fe4000c000000 */
[----:B------:R-:W-:Y:S02]  /*31b0*/  ULOP3.LUT UR73, UR4, 0x10000, URZ, 0xfc, !UPT ;  /* 0x0001000004497892 */ /* 0x000fe4000f8efcff */
[----:B------:R-:W-:Y:S02]  /*31c0*/  UIADD3 UR4, UPT, UPT, -UR6, URZ, URZ ;  /* 0x000000ff06047290 */ /* 0x000fe4000fffe1ff */
[----:B------:R-:W-:-:S04]  /*31d0*/  USHF.R.U32.HI UR5, URZ, 0x4, UR5 ;  /* 0x00000004ff057899 */ /* 0x000fc80008011605 */
[----:B------:R-:W-:Y:S01]  /*31e0*/  ULOP3.LUT UR5, UR5, 0x3fff, URZ, 0xc0, !UPT ;  /* 0x00003fff05057892 */ /* 0x000fe2000f8ec0ff */
[----:B------:R-:W-:-:S03]  /*31f0*/  MOV R13, UR4 ;  /* 0x00000004000d7c02 */ /* 0x000fc60008000f00 */
[----:B------:R-:W-:Y:S01]  /*3200*/  ULOP3.LUT UR72, UR5, 0x10000, URZ, 0xfc, !UPT ;  /* 0x0001000005487892 */ /* 0x000fe2000f8efcff */
[----:B-1----:R-:W-:-:S13]  /*3210*/  R2UR UR8, R0 ;  /* 0x00000000000872ca */ /* 0x002fda00000e0000 */
[----:B------:R-:W-:-:S07]  /*3220*/  MOV R14, UR8 ;  /* 0x00000008000e7c02 */ /* 0x000fce0008000f00 */
.L_x_61:
[----:B------:R-:W-:Y:S02]  /*3230*/  LEA R0, R10, UR71, 0x3 ;  /* 0x000000470a007c11 */ /* 0x000fe4000f8e18ff */
[----:B------:R-:W-:Y:S02]  /*3240*/  SHF.L.U32 R2, R9, 0x1f, RZ ;  /* 0x0000001f09027819 */ /* 0x000fe400000006ff */
[----:B------:R-:W-:Y:S01]  /*3250*/  PLOP3.LUT P0, PT, PT, PT, UP3, 0x80, 0x8 ;  /* 0x000000000008781c */ /* 0x000fe20003f0f038 */
[----:B------:R-:W-:Y:S01]  /*3260*/  VIADD R3, R0, 0x80 ;  /* 0x0000008000037836 */ /* 0x000fe20000000000 */
[----:B-1----:R-:W1:Y:S02]  /*3270*/  SYNCS.PHASECHK.TRANS64.TRYWAIT P1, [R0+URZ+0x70], R2 ;  /* 0x00007002000075a7 */ /* 0x002e6400080211ff */
[----:B-1----:R-:W-:Y:S09]  /*3280*/  @!P1 BRA `(.L_x_55) ;  /* 0x0000005800b89947 */ /* 0x002ff20003800000 */
.L_x_144:
[----:B------:R-:W-:Y:S01]  /*3290*/  LEA R4, R10, UR71, 0x4 ;  /* 0x000000470a047c11 */ /* 0x000fe2000f8e20ff */
[----:B------:R-:W-:Y:S01]  /*32a0*/  @UP3 ULEA UR4, UR9, UR71, 0x3 ;  /* 0x0000004709043291 */ /* 0x000fe2000f8e18ff */
[----:B------:R-:W-:Y:S01]  /*32b0*/  PLOP3.LUT P2, PT, PT, PT, PT, 0x80, 0x8 ;  /* 0x000000000008781c */ /* 0x000fe20003f4f070 */
[----:B------:R-:W-:Y:S01]  /*32c0*/  ULEA UR75, UR74, UR71, 0x3 ;  /* 0x000000474a4b7291 */ /* 0x000fe2000f8e18ff */
[----:B------:R-:W-:Y:S02]  /*32d0*/  PRMT R3, RZ, 0x654, R3 ;  /* 0x00000654ff037816 */ /* 0x000fe40000000003 */
[----:B------:R-:W2:Y:S01]  /*32e0*/  LDS.128 R4, [R4+0x100] ;  /* 0x0001000004047984 */ /* 0x000ea20000000c00 */
[----:B-1----:R-:W-:Y:S02]  /*32f0*/  @P0 SHF.L.U32 R2, R8, 0x1f, RZ ;  /* 0x0000001f08020819 */ /* 0x002fe400000006ff */
[----:B------:R-:W-:Y:S01]  /*3300*/  SHF.L.U32 R0, R11, 0x1f, RZ ;  /* 0x0000001f0b007819 */ /* 0x000fe200000006ff */
[----:B------:R-:W-:Y:S01]  /*3310*/  @!PT LDS RZ, [RZ] ;  /* 0x00000000fffff984 */ /* 0x000fe20000000800 */
[----:B------:R-:W-:Y:S01]  /*3320*/  @!PT LDS RZ, [RZ] ;  /* 0x00000000fffff984 */ /* 0x000fe20000000800 */
[----:B------:R-:W-:Y:S01]  /*3330*/  @!PT LDS RZ, [RZ] ;  /* 0x00000000fffff984 */ /* 0x000fe20000000800 */
[----:B------:R-:W-:Y:S01]  /*3340*/  @!PT LDS RZ, [RZ] ;  /* 0x00000000fffff984 */ /* 0x000fe20000000800 */
[----:B------:R1:W-:Y:S06]  /*3350*/  MEMBAR.ALL.CTA ;  /* 0x0000000000007992 */ /* 0x0003ec0000008000 */
[----:B-1----:R-:W1:Y:S01]  /*3360*/  FENCE.VIEW.ASYNC.S ;  /* 0x00000000000073c6 */ /* 0x002e620000000000 */
[----:B------:R-:W-:Y:S01]  /*3370*/  R2UR UR6, R14 ;  /* 0x000000000e0672ca */ /* 0x000fe200000e0000 */
[----:B-1----:R1:W-:Y:S01]  /*3380*/  SYNCS.ARRIVE.TRANS64.RED.A1T0 RZ, [R3+URZ], RZ ;  /* 0x000000ff03ff79a7 */ /* 0x0023e200081004ff */
[----:B------:R1:W3:Y:S01]  /*3390*/  @P0 SYNCS.PHASECHK.TRANS64.TRYWAIT P2, [UR4], R2 ;  /* 0x00000002ff0005a7 */ /* 0x0002e20008041104 */
[----:B------:R-:W-:Y:S01]  /*33a0*/  ULEA.HI UR4, UR74, UR74, URZ, 0x1 ;  /* 0x0000004a4a047291 */ /* 0x000fe2000f8f08ff */
[----:B--2---:R-:W-:-:S03]  /*33b0*/  LOP3.LUT P1, RZ, R6, 0x1, RZ, 0xc0, !PT ;  /* 0x0000000106ff7812 */ /* 0x004fc6000782c0ff */
[----:B------:R-:W-:Y:S02]  /*33c0*/  USHF.L.U32 UR5, UR4, 0x6, URZ ;  /* 0x0000000604057899 */ /* 0x000fe400080006ff */
[----:B------:R-:W-:Y:S02]  /*33d0*/  ULOP3.LUT UR8, UR4, 0xffe, URZ, 0xc0, !UPT ;  /* 0x00000ffe04087892 */ /* 0x000fe4000f8ec0ff */
[----:B------:R-:W-:Y:S02]  /*33e0*/  ULOP3.LUT UR4, UR5, 0xffffff80, URZ, 0xc0, !UPT ;  /* 0xffffff8005047892 */ /* 0x000fe4000f8ec0ff */
[----:B------:R-:W-:Y:S02]  /*33f0*/  UIADD3 UR8, UPT, UPT, -UR8, UR74, URZ ;  /* 0x0000004a08087290 */ /* 0x000fe4000fffe1ff */
[----:B------:R-:W-:Y:S01]  /*3400*/  UIADD3 UR4, UPT, UPT, UR6, UR4, URZ ;  /* 0x0000000406047290 */ /* 0x000fe2000fffe0ff */
[----:B------:R-:W2:Y:S03]  /*3410*/  SYNCS.PHASECHK.TRANS64.TRYWAIT P0, [UR75+0xb0], R0 ;  /* 0x0000b000ff0075a7 */ /* 0x000ea6000800114b */
[----:B------:R-:W-:Y:S01]  /*3420*/  ULEA UR8, UR8, UR4, 0x14 ;  /* 0x0000000408087291 */ /* 0x000fe2000f8ea0ff */
[----:B-123--:R-:W-:Y:S11]  /*3430*/  @!P0 BRA `(.L_x_56) ;  /* 0x0000005800608947 */ /* 0x00eff60003800000 */
.L_x_146:
[----:B------:R-:W-:Y:S01]  /*3440*/  IADD3 R10, PT, PT, R10, 0x1, RZ ;  /* 0x000000010a0a7810 */ /* 0x000fe20007ffe0ff */
[----:B------:R-:W-:Y:S06]  /*3450*/  BRA.U !UP3, `(.L_x_57) ;  /* 0x000000050bec7547 */ /* 0x000fec000b800000 */
[----:B------:R-:W-:Y:S01]  /*3460*/  R2UR UR69, R13 ;  /* 0x000000000d4572ca */ /* 0x000fe200000e0000 */
[----:B------:R-:W-:Y:S01]  /*3470*/  UPLOP3.LUT UP4, UPT, UPT, UPT, UPT, 0x40, 0x4 ;  /* 0x000000000004789c */ /* 0x000fe20003f8e870 */
[----:B------:R-:W-:Y:S01]  /*3480*/  R2UR UR68, R12 ;  /* 0x000000000c4472ca */ /* 0x000fe200000e0000 */
[----:B------:R-:W-:-:S14]  /*3490*/  UMOV UR7, UR9 ;  /* 0x0000000900077c82 */ /* 0x000fdc0008000000 */
.L_x_60:
[----:B------:R-:W-:Y:S02]  /*34a0*/  UIADD3 UR69, UPT, UPT, UR69, 0x1, URZ ;  /* 0x0000000145457890 */ /* 0x000fe4000fffe0ff */
[----:B--2---:R-:W-:Y:S02]  /*34b0*/  ULEA UR5, UR7, UR71, 0x3 ;  /* 0x0000004707057291 */ /* 0x004fe4000f8e18ff */
[----:B------:R-:W-:Y:S01]  /*34c0*/  UISETP.NE.AND UP0, UPT, UR69, URZ, UPT ;  /* 0x000000ff4500728c */ /* 0x000fe2000bf05270 */
[----:B------:R-:W-:Y:S10]  /*34d0*/  @P2 BRA `(.L_x_58) ;  /* 0x00000000000c2947 */ /* 0x000ff40003800000 */
[----:B-1----:R-:W-:Y:S04]  /*34e0*/  SHF.L.U32 R2, R8, 0x1f, RZ ;  /* 0x0000001f08027819 */ /* 0x002fe800000006ff */
[----:B------:R-:W1:Y:S02]  /*34f0*/  SYNCS.PHASECHK.TRANS64.TRYWAIT P0, [UR5], R2 ;  /* 0x00000002ff0075a7 */ /* 0x000e640008001105 */
[----:B-1----:R-:W-:Y:S05]  /*3500*/  @!P0 BRA `(.L_x_59) ;  /* 0x0000005800448947 */ /* 0x002fea0003800000 */
.L_x_58:
[----:B------:R-:W-:Y:S01]  /*3510*/  UISETP.NE.AND UP1, UPT, UR68, 0x1, UPT ;  /* 0x000000014400788c */ /* 0x000fe2000bf25270 */
[----:B------:R-:W-:Y:S01]  /*3520*/  PLOP3.LUT P2, PT, PT, PT, PT, 0x80, 0x8 ;  /* 0x000000000008781c */ /* 0x000fe20003f4f070 */
[----:B------:R-:W-:Y:S01]  /*3530*/  UIADD3 UR9, UPT, UPT, UR7, 0x1, URZ ;  /* 0x0000000107097890 */ /* 0x000fe2000fffe0ff */
[----:B------:R-:W-:Y:S01]  /*3540*/  MOV.SPILL R3, UR75 ;  /* 0x0000004b00037c02 */ /* 0x000fe20009000f00 */
[----:B------:R-:W-:Y:S01]  /*3550*/  UIADD3 UR70, UPT, UPT, UR5, 0x10, URZ ;  /* 0x0000001005467890 */ /* 0x000fe2000fffe0ff */
[----:B-1----:R-:W-:Y:S01]  /*3560*/  MOV.SPILL R2, UR74 ;  /* 0x0000004a00027c02 */ /* 0x002fe20009000f00 */
[----:B------:R-:W-:Y:S01]  /*3570*/  UISETP.NE.AND UP2, UPT, UR9, 0x2, UPT ;  /* 0x000000020900788c */ /* 0x000fe2000bf45270 */
[----:B------:R-:W-:Y:S01]  /*3580*/  PLOP3.LUT P0, PT, PT, PT, UP1, 0x80, 0x8 ;  /* 0x000000000008781c */ /* 0x000fe20003f0f018 */
[----:B------:R-:W-:Y:S02]  /*3590*/  ULEA UR6, UR7, UR73, 0xc ;  /* 0x0000004907067291 */ /* 0x000fe4000f8e60ff */
[----:B------:R-:W-:Y:S02]  /*35a0*/  USEL UR5, URZ, 0x1, UP2 ;  /* 0x00000001ff057887 */ /* 0x000fe40009000000 */
[----:B------:R-:W-:Y:S02]  /*35b0*/  USEL UR9, UR9, URZ, UP2 ;  /* 0x000000ff09097287 */ /* 0x000fe40009000000 */
[----:B------:R-:W-:Y:S02]  /*35c0*/  ULEA UR4, UR7, UR72, 0xb ;  /* 0x0000004807047291 */ /* 0x000fe4000f8e58ff */
[----:B------:R-:W-:Y:S01]  /*35d0*/  @UP1 ULEA UR7, UR9, UR71, 0x3 ;  /* 0x0000004709071291 */ /* 0x000fe2000f8e18ff */
[----:B------:R-:W-:Y:S01]  /*35e0*/  LOP3.LUT R8, R8, UR5, RZ, 0x3c, !PT ;  /* 0x0000000508087c12 */ /* 0x000fe2000f8e3cff */
[----:B------:R-:W-:Y:S02]  /*35f0*/  UIADD3 UR20, UPT, UPT, UR6, 0x2, URZ ;  /* 0x0000000206147890 */ /* 0x000fe4000fffe0ff */
[----:B------:R-:W-:Y:S01]  /*3600*/  UIADD3 UR18, UPT, UPT, UR4, 0x2, URZ ;  /* 0x0000000204127890 */ /* 0x000fe2000fffe0ff */
[----:B------:R-:W-:Y:S01]  /*3610*/  @P0 SHF.L.U32 R0, R8, 0x1f, RZ ;  /* 0x0000001f08000819 */ /* 0x000fe200000006ff */
[----:B------:R-:W-:Y:S02]  /*3620*/  UIADD3 UR14, UPT, UPT, UR6, 0x4, URZ ;  /* 0x00000004060e7890 */ /* 0x000fe4000fffe0ff */
[----:B------:R-:W-:Y:S01]  /*3630*/  UIADD3 UR12, UPT, UPT, UR4, 0x4, URZ ;  /* 0x00000004040c7890 */ /* 0x000fe2000fffe0ff */
[----:B------:R2:W3:Y:S01]  /*3640*/  @P0 SYNCS.PHASECHK.TRANS64.TRYWAIT P2, [UR7], R0 ;  /* 0x00000000ff0005a7 */ /* 0x0004e20008041107 */
[----:B------:R-:W-:Y:S02]  /*3650*/  UIADD3 UR66, UPT, UPT, UR6, 0x6, URZ ;  /* 0x0000000606427890 */ /* 0x000fe4000fffe0ff */
        /* <DEDUP_REMOVED lines=24> */
[----:B------:R-:W-:Y:S01]  /*37e0*/  UIADD3 UR68, UPT, UPT, UR68, -0x1, URZ ;  /* 0xffffffff44447890 */ /* 0x000fe2000fffe0ff */
[----:B------:R-:W-:Y:S01]  /*37f0*/  UMOV UR7, 0x40004040 ;  /* 0x4000404000077882 */ /* 0x000fe20000000000 */
[----:B------:R-:W-:Y:S01]  /*3800*/  UMOV UR74, 0x0 ;  /* 0x00000000004a7882 */ /* 0x000fe20000000000 */
[----:B------:R-:W-:Y:S01]  /*3810*/  UMOV UR75, 0x4200910 ;  /* 0x04200910004b7882 */ /* 0x000fe20000000000 */
[----:B------:R-:W-:Y:S01]  /*3820*/  UMOV UR5, 0x40004040 ;  /* 0x4000404000057882 */ /* 0x000fe20000000000 */
[----:B------:R-:W-:Y:S01]  /*3830*/  UMOV UR21, 0x40004040 ;  /* 0x4000404000157882 */ /* 0x000fe20000000000 */
[----:B------:R1:W-:Y:S01]  /*3840*/  UTCHMMA gdesc[UR4], gdesc[UR6], tmem[UR8], tmem[UR74], idesc[UR75], UP4 ;  /* 0x00ff4a06040075ea */ /* 0x0003e2000a000008 */
[----:B------:R-:W-:Y:S01]  /*3850*/  UPLOP3.LUT UP4, UPT, UPT, UPT, UPT, 0x80, 0x8 ;  /* 0x000000000008789c */ /* 0x000fe20003f8f070 */
[----:B------:R-:W-:Y:S01]  /*3860*/  UMOV UR19, 0x40004040 ;  /* 0x4000404000137882 */ /* 0x000fe20000000000 */
[----:B------:R-:W-:Y:S01]  /*3870*/  UMOV UR15, 0x40004040 ;  /* 0x40004040000f7882 */ /* 0x000fe20000000000 */
[----:B------:R4:W-:Y:S01]  /*3880*/  UTCHMMA gdesc[UR18], gdesc[UR20], tmem[UR8], tmem[UR74], idesc[UR75], UPT ;  /* 0x00ff4a14120075ea */ /* 0x0009e2000b800008 */
[----:B------:R-:W-:Y:S01]  /*3890*/  UMOV UR13, 0x40004040 ;  /* 0x40004040000d7882 */ /* 0x000fe20000000000 */
        /* <DEDUP_REMOVED lines=18> */
[----:B-1----:R-:W-:Y:S01]  /*39c0*/  UIADD3 UR4, UPT, UPT, UR4, 0x606, URZ ;  /* 0x0000060604047890 */ /* 0x002fe2000fffe0ff */
[----:B------:R-:W-:Y:S01]  /*39d0*/  UMOV UR6, 0x0 ;  /* 0x0000000000067882 */ /* 0x000fe20000000000 */
[----:B------:R-:W-:Y:S01]  /*39e0*/  UMOV UR7, 0x4200910 ;  /* 0x0420091000077882 */ /* 0x000fe20000000000 */
[----:B------:R-:W-:Y:S01]  /*39f0*/  UMOV UR31, 0x40004040 ;  /* 0x40004040001f7882 */ /* 0x000fe20000000000 */
[----:B----4-:R-:W-:Y:S01]  /*3a00*/  UMOV UR20, 0x0 ;  /* 0x0000000000147882 */ /* 0x010fe20000000000 */
[----:B------:R-:W-:Y:S01]  /*3a10*/  UMOV UR21, 0x4200910 ;  /* 0x0420091000157882 */ /* 0x000fe20000000000 */
[----:B------:R-:W-:Y:S01]  /*3a20*/  UMOV UR18, 0x0 ;  /* 0x0000000000127882 */ /* 0x000fe20000000000 */
[----:B------:R1:W-:Y:S01]  /*3a30*/  UTCHMMA gdesc[UR12], gdesc[UR14], tmem[UR8], tmem[UR20], idesc[UR21], UPT ;  /* 0x00ff140e0c0075ea */ /* 0x0003e2000b800008 */
[----:B------:R-:W-:Y:S01]  /*3a40*/  UTCHMMA gdesc[UR64], gdesc[UR66], tmem[UR8], tmem[UR20], idesc[UR21], UPT ;  /* 0x00ff1442400075ea */ /* 0x000fe2000b800008 */
[----:B------:R-:W-:Y:S01]  /*3a50*/  UMOV UR19, 0x4200910 ;  /* 0x0420091000137882 */ /* 0x000fe20000000000 */
[----:B------:R-:W-:Y:S01]  /*3a60*/  UTCHMMA gdesc[UR60], gdesc[UR62], tmem[UR8], tmem[UR20], idesc[UR21], UPT ;  /* 0x00ff143e3c0075ea */ /* 0x000fe2000b800008 */
[----:B------:R-:W-:Y:S01]  /*3a70*/  UTCHMMA gdesc[UR56], gdesc[UR58], tmem[UR8], tmem[UR18], idesc[UR19], UPT ;  /* 0x00ff123a380075ea */ /* 0x000fe2000b800008 */
[----:B------:R-:W-:Y:S01]  /*3a80*/  UTCHMMA gdesc[UR52], gdesc[UR54], tmem[UR8], tmem[UR18], idesc[UR19], UPT ;  /* 0x00ff1236340075ea */ /* 0x000fe2000b800008 */
[----:B------:R-:W-:Y:S01]  /*3a90*/  UTCHMMA gdesc[UR48], gdesc[UR50], tmem[UR8], tmem[UR18], idesc[UR19], UPT ;  /* 0x00ff1232300075ea */ /* 0x000fe2000b800008 */
[----:B------:R-:W-:Y:S01]  /*3aa0*/  UTCHMMA gdesc[UR44], gdesc[UR46], tmem[UR8], tmem[UR6], idesc[UR7], UPT ;  /* 0x00ff062e2c0075ea */ /* 0x000fe2000b800008 */
[----:B------:R-:W-:Y:S01]  /*3ab0*/  UMOV UR29, 0x40004040 ;  /* 0x40004040001d7882 */ /* 0x000fe20000000000 */
[----:B------:R-:W-:Y:S01]  /*3ac0*/  UMOV UR27, 0x40004040 ;  /* 0x40004040001b7882 */ /* 0x000fe20000000000 */
[----:B------:R-:W-:Y:S01]  /*3ad0*/  UMOV UR25, 0x40004040 ;  /* 0x4000404000197882 */ /* 0x000fe20000000000 */
[----:B------:R-:W-:Y:S01]  /*3ae0*/  UMOV UR23, 0x40004040 ;  /* 0x4000404000177882 */ /* 0x000fe20000000000 */
[----:B------:R-:W-:Y:S01]  /*3af0*/  UMOV UR17, 0x40004040 ;  /* 0x4000404000117882 */ /* 0x000fe20000000000 */
[----:B------:R-:W-:Y:S01]  /*3b00*/  UMOV UR11, 0x40004040 ;  /* 0x40004040000b7882 */ /* 0x000fe20000000000 */
[----:B------:R-:W-:Y:S02]  /*3b10*/  R2UR.FILL UR75, R3 ;  /* 0x00000000034b72ca */ /* 0x000fe400004e0000 */
[----:B------:R-:W-:Y:S01]  /*3b20*/  R2UR.FILL UR74, R2 ;  /* 0x00000000024a72ca */ /* 0x000fe200004e0000 */
[----:B-1----:R-:W-:Y:S01]  /*3b30*/  UMOV UR12, 0x0 ;  /* 0x00000000000c7882 */ /* 0x002fe20000000000 */
[----:B------:R-:W-:Y:S01]  /*3b40*/  UMOV UR13, 0x4200910 ;  /* 0x04200910000d7882 */ /* 0x000fe20000000000 */
[----:B------:R-:W-:Y:S01]  /*3b50*/  UMOV UR14, 0x0 ;  /* 0x00000000000e7882 */ /* 0x000fe20000000000 */
[----:B------:R-:W-:Y:S01]  /*3b60*/  UTCHMMA gdesc[UR40], gdesc[UR42], tmem[UR8], tmem[UR12], idesc[UR13], UPT ;  /* 0x00ff0c2a280075ea */ /* 0x000fe2000b800008 */
[----:B------:R-:W-:Y:S01]  /*3b70*/  UTCHMMA gdesc[UR36], gdesc[UR38], tmem[UR8], tmem[UR6], idesc[UR7], UPT ;  /* 0x00ff0626240075ea */ /* 0x000fe2000b800008 */
[----:B------:R-:W-:Y:S01]  /*3b80*/  UMOV UR15, 0x4200910 ;  /* 0x04200910000f7882 */ /* 0x000fe20000000000 */
[----:B------:R-:W-:Y:S01]  /*3b90*/  UTCHMMA gdesc[UR32], gdesc[UR34], tmem[UR8], tmem[UR18], idesc[UR19], UPT ;  /* 0x00ff1222200075ea */ /* 0x000fe2000b800008 */
[----:B------:R-:W-:Y:S01]  /*3ba0*/  UTCHMMA gdesc[UR28], gdesc[UR30], tmem[UR8], tmem[UR14], idesc[UR15], UPT ;  /* 0x00ff0e1e1c0075ea */ /* 0x000fe2000b800008 */
[----:B------:R-:W-:Y:S01]  /*3bb0*/  UTCHMMA gdesc[UR24], gdesc[UR26], tmem[UR8], tmem[UR12], idesc[UR13], UPT ;  /* 0x00ff0c1a180075ea */ /* 0x000fe2000b800008 */
[----:B------:R1:W-:Y:S01]  /*3bc0*/  UTCHMMA gdesc[UR16], gdesc[UR22], tmem[UR8], tmem[UR6], idesc[UR7], UPT ;  /* 0x00ff0616100075ea */ /* 0x0003e2000b800008 */
[----:B------:R2:W-:Y:S01]  /*3bd0*/  UTCHMMA gdesc[UR4], gdesc[UR10], tmem[UR8], tmem[UR76], idesc[UR77], UPT ;  /* 0x00ff4c0a040075ea */ /* 0x0005e2000b800008 */
[----:B------:R2:W-:Y:S01]  /*3be0*/  UTCBAR [UR70], URZ ;  /* 0x000000ff460073e9 */ /* 0x0005e200080000ff */
[----:B-1----:R-:W-:Y:S01]  /*3bf0*/  UMOV UR7, UR9 ;  /* 0x0000000900077c82 */ /* 0x002fe20008000000 */
[----:B---3--:R-:W-:Y:S05]  /*3c00*/  BRA.U UP0, `(.L_x_60) ;  /* 0xfffffff900247547 */ /* 0x008fea000b83ffff */
.L_x_57:
[----:B--2---:R-:W-:Y:S01]  /*3c10*/  UIADD3 UR4, UPT, UPT, UR74, 0x1, URZ ;  /* 0x000000014a047890 */ /* 0x004fe2000fffe0ff */
[C---:B------:R-:W-:Y:S01]  /*3c20*/  ISETP.NE.AND P0, PT, R10.reuse, 0x2, PT ;  /* 0x000000020a00780c */ /* 0x040fe20003f05270 */
[----:B------:R-:W-:Y:S02]  /*3c30*/  UIADD3 UR5, UPT, UPT, UR75, 0x90, URZ ;  /* 0x000000904b057890 */ /* 0x000fe4000fffe0ff */
[----:B------:R-:W-:Y:S01]  /*3c40*/  UISETP.NE.AND UP0, UPT, UR4, 0x4, UPT ;  /* 0x000000040400788c */ /* 0x000fe2000bf05270 */
[----:B-1----:R-:W-:Y:S02]  /*3c50*/  SEL R0, RZ, 0x1, P0 ;  /* 0x00000001ff007807 */ /* 0x002fe40000000000 */
[----:B------:R-:W-:Y:S01]  /*3c60*/  SEL R10, R10, RZ, P0 ;  /* 0x000000ff0a0a7207 */ /* 0x000fe20000000000 */
[----:B------:R-:W-:Y:S01]  /*3c70*/  USEL UR6, URZ, 0x1, UP0 ;  /* 0x00000001ff067887 */ /* 0x000fe20008000000 */
[----:B------:R-:W-:Y:S01]  /*3c80*/  LOP3.LUT R9, R9, R0, RZ, 0x3c, !PT ;  /* 0x0000000009097212 */ /* 0x000fe200078e3cff */
[----:B------:R-:W-:Y:S01]  /*3c90*/  USEL UR74, UR4, URZ, UP0 ;  /* 0x000000ff044a7287 */ /* 0x000fe20008000000 */
[----:B------:R1:W-:Y:S03]  /*3ca0*/  UTCBAR [UR5], URZ ;  /* 0x000000ff050073e9 */ /* 0x0003e600080000ff */
[----:B------:R-:W-:Y:S01]  /*3cb0*/  LOP3.LUT R11, R11, UR6, RZ, 0x3c, !PT ;  /* 0x000000060b0b7c12 */ /* 0x000fe2000f8e3cff */
[----:B------:R-:W-:Y:S07]  /*3cc0*/  @P1 BRA `(.L_x_61) ;  /* 0xfffffff400581947 */ /* 0x000fee000383ffff */
[----:B------:R-:W2:Y:S01]  /*3cd0*/  S2UR UR8, SR_CgaCtaId ;  /* 0x00000000000879c3 */ /* 0x000ea20000008800 */
[----:B------:R-:W-:Y:S01]  /*3ce0*/  ELECT P0, URZ, PT ;  /* 0x0000000000ff782f */ /* 0x000fe20003800000 */
[----:B------:R-:W-:Y:S01]  /*3cf0*/  IMAD.MOV.U32 R0, RZ, RZ, 0x1 ;  /* 0x00000001ff007424 */ /* 0x000fe200078e00ff */
[----:B------:R-:W-:Y:S01]  /*3d00*/  UIADD3 UR71, UPT, UPT, UR71, 0xb0, URZ ;  /* 0x000000b047477890 */ /* 0x000fe2000fffe0ff */
[----:B------:R-:W-:Y:S01]  /*3d10*/  SHF.L.U32 R2, R11, 0x1f, RZ ;  /* 0x0000001f0b027819 */ /* 0x000fe200000006ff */
[----:B------:R-:W-:-:S03]  /*3d20*/  UMOV UR4, 0x40 ;  /* 0x0000004000047882 */ /* 0x000fc60000000000 */
[----:B------:R-:W-:Y:S01]  /*3d30*/  UVIRTCOUNT.DEALLOC.SMPOOL 0x80 ;  /* 0x000000800000784c */ /* 0x000fe20000000000 */
[----:B--2---:R-:W-:Y:S02]  /*3d40*/  ULEA UR8, UR8, UR4, 0x18 ;  /* 0x0000000408087291 */ /* 0x004fe4000f8ec0ff */
[----:B------:R-:W-:-:S07]  /*3d50*/  ULEA UR4, UR74, UR71, 0x3 ;  /* 0x000000474a047291 */ /* 0x000fce000f8e18ff */
[----:B------:R2:W-:Y:S02]  /*3d60*/  @P0 STS.U8 [UR8+0x1c], R0 ;  /* 0x00001c00ff000988 */ /* 0x0005e40008000008 */
[----:B------:R-:W3:Y:S02]  /*3d70*/  SYNCS.PHASECHK.TRANS64.TRYWAIT P0, [UR4], R2 ;  /* 0x00000002ff0075a7 */ /* 0x000ee40008001104 */
[----:B--23--:R-:W-:Y:S05]  /*3d80*/  @!P0 BRA `(.L_x_62) ;  /* 0x00000050003c8947 */ /* 0x00cfea0003800000 */
.L_x_149:
[----:B------:R-:W-:-:S04]  /*3d90*/  UIADD3 UR4, UPT, UPT, UR74, 0x1, URZ ;  /* 0x000000014a047890 */ /* 0x000fc8000fffe0ff */
[----:B------:R-:W-:-:S04]  /*3da0*/  UISETP.NE.AND UP0, UPT, UR4, 0x4, UPT ;  /* 0x000000040400788c */ /* 0x000fc8000bf05270 */
[----:B------:R-:W-:Y:S02]  /*3db0*/  USEL UR6, URZ, 0x1, UP0 ;  /* 0x00000001ff067887 */ /* 0x000fe40008000000 */
[----:B------:R-:W-:-:S04]  /*3dc0*/  USEL UR4, UR4, URZ, UP0 ;  /* 0x000000ff04047287 */ /* 0x000fc80008000000 */
[----:B-1----:R-:W-:Y:S01]  /*3dd0*/  ULEA UR5, UR4, UR71, 0x3 ;  /* 0x0000004704057291 */ /* 0x002fe2000f8e18ff */
[----:B--2---:R-:W-:-:S04]  /*3de0*/  LOP3.LUT R2, R11, UR6, RZ, 0x3c, !PT ;  /* 0x000000060b027c12 */ /* 0x004fc8000f8e3cff */
[----:B------:R-:W-:-:S04]  /*3df0*/  SHF.L.U32 R3, R2, 0x1f, RZ ;  /* 0x0000001f02037819 */ /* 0x000fc800000006ff */
[----:B------:R-:W1:Y:S02]  /*3e00*/  SYNCS.PHASECHK.TRANS64.TRYWAIT P0, [UR5], R3 ;  /* 0x00000003ff0075a7 */ /* 0x000e640008001105 */
[----:B-1----:R-:W-:Y:S05]  /*3e10*/  @!P0 BRA `(.L_x_63) ;  /* 0x0000005000308947 */ /* 0x002fea0003800000 */
.L_x_151:
[----:B------:R-:W-:-:S04]  /*3e20*/  UIADD3 UR4, UPT, UPT, UR4, 0x1, URZ ;  /* 0x0000000104047890 */ /* 0x000fc8000fffe0ff */
[----:B------:R-:W-:-:S04]  /*3e30*/  UISETP.NE.AND UP0, UPT, UR4, 0x4, UPT ;  /* 0x000000040400788c */ /* 0x000fc8000bf05270 */
[----:B------:R-:W-:Y:S02]  /*3e40*/  USEL UR6, URZ, 0x1, UP0 ;  /* 0x00000001ff067887 */ /* 0x000fe40008000000 */
[----:B------:R-:W-:-:S04]  /*3e50*/  USEL UR4, UR4, URZ, UP0 ;  /* 0x000000ff04047287 */ /* 0x000fc80008000000 */
[----:B------:R-:W-:Y:S01]  /*3e60*/  ULEA UR5, UR4, UR71, 0x3 ;  /* 0x0000004704057291 */ /* 0x000fe2000f8e18ff */
[----:B------:R-:W-:-:S04]  /*3e70*/  LOP3.LUT R2, R2, UR6, RZ, 0x3c, !PT ;  /* 0x0000000602027c12 */ /* 0x000fc8000f8e3cff */
[----:B-1----:R-:W-:-:S04]  /*3e80*/  SHF.L.U32 R3, R2, 0x1f, RZ ;  /* 0x0000001f02037819 */ /* 0x002fc800000006ff */
[----:B------:R-:W1:Y:S02]  /*3e90*/  SYNCS.PHASECHK.TRANS64.TRYWAIT P0, [UR5], R3 ;  /* 0x00000003ff0075a7 */ /* 0x000e640008001105 */
[----:B-1----:R-:W-:Y:S05]  /*3ea0*/  @!P0 BRA `(.L_x_64) ;  /* 0x0000005000248947 */ /* 0x002fea0003800000 */
.L_x_153:
[----:B------:R-:W-:-:S04]  /*3eb0*/  UIADD3 UR4, UPT, UPT, UR4, 0x1, URZ ;  /* 0x0000000104047890 */ /* 0x000fc8000fffe0ff */
[----:B------:R-:W-:-:S04]  /*3ec0*/  UISETP.NE.AND UP0, UPT, UR4, 0x4, UPT ;  /* 0x000000040400788c */ /* 0x000fc8000bf05270 */
[----:B------:R-:W-:Y:S02]  /*3ed0*/  USEL UR5, URZ, 0x1, UP0 ;  /* 0x00000001ff057887 */ /* 0x000fe40008000000 */
[----:B------:R-:W-:-:S04]  /*3ee0*/  USEL UR4, UR4, URZ, UP0 ;  /* 0x000000ff04047287 */ /* 0x000fc80008000000 */
[----:B------:R-:W-:Y:S01]  /*3ef0*/  ULEA UR4, UR4, UR71, 0x3 ;  /* 0x0000004704047291 */ /* 0x000fe2000f8e18ff */
[----:B------:R-:W-:-:S04]  /*3f00*/  LOP3.LUT R2, R2, UR5, RZ, 0x3c, !PT ;  /* 0x0000000502027c12 */ /* 0x000fc8000f8e3cff */
[----:B------:R-:W-:-:S04]  /*3f10*/  SHF.L.U32 R2, R2, 0x1f, RZ ;  /* 0x0000001f02027819 */ /* 0x000fc800000006ff */
[----:B------:R-:W2:Y:S02]  /*3f20*/  SYNCS.PHASECHK.TRANS64.TRYWAIT P0, [UR4], R2 ;  /* 0x00000002ff0075a7 */ /* 0x000ea40008001104 */
[----:B--2---:R-:W-:Y:S05]  /*3f30*/  @!P0 BRA `(.L_x_65) ;  /* 0x0000005000188947 */ /* 0x004fea0003800000 */
.L_x_155:
[----:B------:R-:W-:Y:S01]  /*3f40*/  NOP ;  /* 0x0000000000007918 */ /* 0x000fe20000000000 */
[----:B-1----:R-:W1:Y:S01]  /*3f50*/  LDS R0, [UR8+0x14] ;  /* 0x00001408ff007984 */ /* 0x002e620008000800 */
[----:B------:R-:W-:Y:S01]  /*3f60*/  R2UR UR4, R14 ;  /* 0x000000000e0472ca */ /* 0x000fe200000e0000 */
[----:B------:R-:W-:Y:S01]  /*3f70*/  UMOV UR5, 0xffff ;  /* 0x0000ffff00057882 */ /* 0x000fe20000000000 */
[----:B------:R-:W-:-:S11]  /*3f80*/  UMOV UR6, 0x1 ;  /* 0x0000000100067882 */ /* 0x000fd60000000000 */
[----:B------:R-:W-:-:S04]  /*3f90*/  ULOP3.LUT UR4, UR4, 0xffff, URZ, 0xc0, !UPT ;  /* 0x0000ffff04047892 */ /* 0x000fc8000f8ec0ff */
[----:B------:R-:W-:-:S04]  /*3fa0*/  USHF.R.U32.HI UR4, URZ, 0x5, UR4 ;  /* 0x00000005ff047899 */ /* 0x000fc80008011604 */
[----:B------:R-:W-:Y:S02]  /*3fb0*/  USHF.L.U32 UR5, UR5, UR4, URZ ;  /* 0x0000000405057299 */ /* 0x000fe400080006ff */
[----:B------:R-:W-:-:S04]  /*3fc0*/  USHF.L.U32 UR4, UR6, UR4, URZ ;  /* 0x0000000406047299 */ /* 0x000fc800080006ff */
[----:B-1----:R-:W-:-:S04]  /*3fd0*/  LOP3.LUT R0, R0, UR5, RZ, 0xc0, !PT ;  /* 0x0000000500007c12 */ /* 0x002fc8000f8ec0ff */
[----:B------:R-:W-:-:S13]  /*3fe0*/  ISETP.NE.AND P0, PT, R0, UR5, PT ;  /* 0x0000000500007c0c */ /* 0x000fda000bf05270 */
[----:B------:R-:W-:Y:S05]  /*3ff0*/  @P0 BRA `(.L_x_66) ;  /* 0x0000000000580947 */ /* 0x000fea0003800000 */
[----:B------:R-:W1:Y:S02]  /*4000*/  LDS R0, [UR8+0x18] ;  /* 0x00001808ff007984 */ /* 0x000e640008000800 */
[----:B-1----:R-:W-:-:S04]  /*4010*/  LOP3.LUT R0, R0, UR4, RZ, 0xc0, !PT ;  /* 0x0000000400007c12 */ /* 0x002fc8000f8ec0ff */
[----:B------:R-:W-:-:S13]  /*4020*/  ISETP.NE.AND P0, PT, R0, UR4, PT ;  /* 0x0000000400007c0c */ /* 0x000fda000bf05270 */
[----:B------:R-:W-:Y:S05]  /*4030*/  @P0 BRA `(.L_x_67) ;  /* 0x00000000003c0947 */ /* 0x000fea0003800000 */
[----:B------:R-:W1:Y:S01]  /*4040*/  S2R R2, SR_LANEID ;  /* 0x0000000000027919 */ /* 0x000e620000000000 */
[----:B------:R-:W-:-:S06]  /*4050*/  ULOP3.LUT UR5, URZ, UR5, URZ, 0x33, !UPT ;  /* 0x00000005ff057292 */ /* 0x000fcc000f8e33ff */
[----:B------:R-:W-:-:S04]  /*4060*/  IMAD.U32 R0, RZ, RZ, UR5 ;  /* 0x00000005ff007e24 */ /* 0x000fc8000f8e00ff */
[----:B------:R2:W3:Y:S02]  /*4070*/  REDUX UR7, R0 ;  /* 0x00000000000773c4 */ /* 0x0004e40000000000 */
[----:B------:R4:W-:Y:S01]  /*4080*/  UTCATOMSWS.AND URZ, UR5 ;  /* 0x0000000500ff79e3 */ /* 0x0009e20008000000 */
[----:B--2---:R-:W-:Y:S01]  /*4090*/  LOP3.LUT R0, RZ, UR4, RZ, 0x33, !PT ;  /* 0x00000004ff007c12 */ /* 0x004fe2000f8e33ff */
[----:B------:R-:W-:Y:S02]  /*40a0*/  VOTEU.ANY UR4, UPT, PT ;  /* 0x0000000000047886 */ /* 0x000fe400038e0100 */
[----:B------:R-:W-:Y:S02]  /*40b0*/  UFLO.U32 UR4, UR4 ;  /* 0x00000004000472bd */ /* 0x000fe400080e0000 */
[----:B------:R-:W2:Y:S04]  /*40c0*/  REDUX UR6, R0 ;  /* 0x00000000000673c4 */ /* 0x000ea80000000000 */
[----:B-1----:R-:W-:-:S02]  /*40d0*/  ISETP.EQ.U32.AND P0, PT, R2, UR4, PT ;  /* 0x0000000402007c0c */ /* 0x002fc4000bf02070 */
[----:B---3--:R-:W-:-:S11]  /*40e0*/  MOV R2, UR7 ;  /* 0x0000000700027c02 */ /* 0x008fd60008000f00 */
[----:B------:R4:W-:Y:S01]  /*40f0*/  @P0 ATOMS.AND RZ, [UR8+0x14], R2 ;  /* 0x00001402ffff098c */ /* 0x0009e2000a800008 */
[----:B--2---:R-:W-:-:S05]  /*4100*/  IMAD.U32 R0, RZ, RZ, UR6 ;  /* 0x00000006ff007e24 */ /* 0x004fca000f8e00ff */
[----:B------:R4:W-:Y:S01]  /*4110*/  @P0 ATOMS.AND RZ, [UR8+0x18], R0 ;  /* 0x00001800ffff098c */ /* 0x0009e2000a800008 */
[----:B------:R-:W-:Y:S05]  /*4120*/  BRA `(.L_x_68) ;  /* 0x0000000000147947 */ /* 0x000fea0003800000 */
.L_x_67:
[----:B------:R-:W-:Y:S02]  /*4130*/  MOV R2, 0x4150 ;  /* 0x0000415000027802 */ /* 0x000fe40000000f00 */
[----:B-----5:R-:W-:Y:S05]  /*4140*/  CALL.REL.NOINC `($__internal_0_$__cuda_sm10x_tcgen05_guardrail_trap_col_being_dealloced_not_returned_by_alloc) ;  /* 0x0000005000fc7944 */ /* 0x020fea0003c00000 */
[----:B------:R-:W-:Y:S05]  /*4150*/  BRA `(.L_x_68) ;  /* 0x0000000000087947 */ /* 0x000fea0003800000 */
.L_x_66:
[----:B------:R-:W-:Y:S02]  /*4160*/  MOV R2, 0x4180 ;  /* 0x0000418000027802 */ /* 0x000fe40000000f00 */
[----:B-----5:R-:W-:Y:S05]  /*4170*/  CALL.REL.NOINC `($__internal_2_$__cuda_sm10x_tcgen05_guardrail_trap_unallocated_columns_being_dealloced) ;  /* 0x0000005400087944 */ /* 0x020fea0003c00000 */
.L_x_68:
[----:B------:R-:W-:Y:S01]  /*4180*/  NOP ;  /* 0x0000000000007918 */ /* 0x000fe20000000000 */
[----:B----4-:R-:W-:Y:S05]  /*4190*/  EXIT ;  /* 0x000000000000794d */ /* 0x010fea0003800000 */
.L_x_50:
[----:B------:R-:W-:-:S09]  /*41a0*/  UISETP.NE.OR UP2, UPT, UR10, 0x3, !UP2 ;  /* 0x000000030a00788c */ /* 0x000fd2000d745670 */
[----:B------:R-:W-:Y:S05]  /*41b0*/  BRA.U UP2, `(.L_x_69) ;  /* 0x0000001102087547 */ /* 0x000fea000b800000 */
[----:B------:R-:W1:Y:S01]  /*41c0*/  LDCU.64 UR4, c[0x0][0x888] ;  /* 0x00011100ff0477ac */ /* 0x000e620008000a00 */
[----:B------:R-:W2:Y:S01]  /*41d0*/  LDC R0, c[0x0][0xb30] ;  /* 0x0002cc00ff007b82 */ /* 0x000ea20000000800 */
[----:B------:R-:W-:Y:S01]  /*41e0*/  IMAD.MOV.U32 R30, RZ, RZ, 0x1 ;  /* 0x00000001ff1e7424 */ /* 0x000fe200078e00ff */
[----:B------:R-:W-:Y:S01]  /*41f0*/  CS2R R28, SRZ ;  /* 0x00000000001c7805 */ /* 0x000fe2000001ff00 */
[----:B------:R-:W4:Y:S01]  /*4200*/  LDCU.64 UR14, c[0x0][0x890] ;  /* 0x00011200ff0e77ac */ /* 0x000f220008000a00 */
[----:B------:R-:W-:Y:S01]  /*4210*/  IMAD.MOV.U32 R25, RZ, RZ, 0x2000 ;  /* 0x00002000ff197424 */ /* 0x000fe200078e00ff */
[----:B------:R-:W-:-:S03]  /*4220*/  UPLOP3.LUT UP1, UPT, UPT, UPT, UPT, 0x40, 0x4 ;  /* 0x000000000004789c */ /* 0x000fc60003f2e870 */
[----:B------:R-:W3:Y:S08]  /*4230*/  LDC R24, c[0x0][0x370] ;  /* 0x0000dc00ff187b82 */ /* 0x000ef00000000800 */
[----:B------:R-:W3:Y:S01]  /*4240*/  LDC R3, c[0x0][0xb0c] ;  /* 0x0002c300ff037b82 */ /* 0x000ee20000000800 */
[----:B-1----:R-:W-:-:S03]  /*4250*/  UISETP.NE.U32.AND UP2, UPT, UR4, URZ, UPT ;  /* 0x000000ff0400728c */ /* 0x002fc6000bf45070 */
[----:B------:R-:W-:Y:S01]  /*4260*/  UMOV UR4, 0x400 ;  /* 0x0000040000047882 */ /* 0x000fe20000000000 */
[----:B----4-:R-:W-:Y:S02]  /*4270*/  UISETP.NE.U32.AND UP3, UPT, UR14, URZ, UPT ;  /* 0x000000ff0e00728c */ /* 0x010fe4000bf65070 */
[----:B------:R-:W-:Y:S01]  /*4280*/  ULEA UR4, UR45, UR4, 0x18 ;  /* 0x000000042d047291 */ /* 0x000fe2000f8ec0ff */
[----:B------:R-:W1:Y:S01]  /*4290*/  LDC R18, c[0x0][0xb20] ;  /* 0x0002c800ff127b82 */ /* 0x000e620000000800 */
[----:B--2---:R-:W-:Y:S01]  /*42a0*/  ISETP.NE.AND P1, PT, R0, 0x1, PT ;  /* 0x000000010000780c */ /* 0x004fe20003f25270 */
[----:B------:R-:W-:Y:S02]  /*42b0*/  UISETP.NE.AND.EX UP2, UPT, UR5, URZ, UPT, UP2 ;  /* 0x000000ff0500728c */ /* 0x000fe4000bf45320 */
[----:B------:R-:W-:Y:S02]  /*42c0*/  UIADD3 UR13, UPT, UPT, UR4, 0x38, URZ ;  /* 0x00000038040d7890 */ /* 0x000fe4000fffe0ff */
[----:B------:R-:W-:-:S02]  /*42d0*/  UIADD3 UR33, UPT, UPT, UR4, 0x20, URZ ;  /* 0x0000002004217890 */ /* 0x000fc4000fffe0ff */
[----:B-----5:R-:W2:Y:S01]  /*42e0*/  LDC.64 R32, c[0x0][0x348] ;  /* 0x0000d200ff207b82 */ /* 0x020ea20000000a00 */
[----:B------:R-:W-:Y:S02]  /*42f0*/  UIADD3 UR25, UPT, UPT, UR4, 0x28, URZ ;  /* 0x0000002804197890 */ /* 0x000fe4000fffe0ff */
[----:B------:R-:W-:Y:S02]  /*4300*/  UIADD3 UR17, UPT, UPT, UR4, 0x30, URZ ;  /* 0x0000003004117890 */ /* 0x000fe4000fffe0ff */
[----:B------:R-:W-:Y:S02]  /*4310*/  UPRMT UR13, UR45, 0x654, UR13 ;  /* 0x000006542d0d7896 */ /* 0x000fe4000800000d */
[----:B------:R-:W-:Y:S01]  /*4320*/  UISETP.NE.AND.EX UP3, UPT, UR15, URZ, UPT, UP3 ;  /* 0x000000ff0f00728c */ /* 0x000fe2000bf65330 */
[----:B------:R-:W4:Y:S08]  /*4330*/  LDC.64 R16, c[0x0][0xb10] ;  /* 0x0002c400ff107b82 */ /* 0x000f300000000a00 */
[----:B------:R-:W1:Y:S08]  /*4340*/  LDC.64 R6, c[0x0][0xb18] ;  /* 0x0002c600ff067b82 */ /* 0x000e700000000a00 */
[----:B------:R-:W1:Y:S08]  /*4350*/  LDC.64 R4, c[0x0][0xb28] ;  /* 0x0002ca00ff047b82 */ /* 0x000e700000000a00 */
[----:B---3--:R-:W1:Y:S02]  /*4360*/  LDC R19, c[0x0][0x374] ;  /* 0x0000dd00ff137b82 */ /* 0x008e640000000800 */
.L_x_80:
[C---:B------:R-:W-:Y:S02]  /*4370*/  LEA R0, R29.reuse, UR4, 0x3 ;  /* 0x000000041d007c11 */ /* 0x040fe4000f8e18ff */
[----:B------:R-:W-:Y:S02]  /*4380*/  SHF.L.U32 R2, R28, 0x1f, RZ ;  /* 0x0000001f1c027819 */ /* 0x000fe400000006ff */
[----:B------:R-:W-:Y:S02]  /*4390*/  LEA R20, R29, UR4, 0x4 ;  /* 0x000000041d147c11 */ /* 0x000fe4000f8e20ff */
[----:B---3--:R-:W3:Y:S02]  /*43a0*/  SYNCS.PHASECHK.TRANS64.TRYWAIT P0, [R0+URZ+0x70], R2 ;  /* 0x00007002000075a7 */ /* 0x008ee400080011ff */
[----:B---3--:R-:W-:Y:S05]  /*43b0*/  @!P0 BRA `(.L_x_70) ;  /* 0x0000004c00108947 */ /* 0x008fea0003800000 */
.L_x_156:
[----:B------:R-:W-:Y:S01]  /*43c0*/  ISETP.GE.AND P0, PT, R26, 0x1, PT ;  /* 0x000000011a00780c */ /* 0x000fe20003f06270 */
[----:B------:R-:W5:Y:S01]  /*43d0*/  LDS.128 R20, [R20+0x100] ;  /* 0x0001000014147984 */ /* 0x000f620000000c00 */
[----:B---3--:R-:W-:Y:S01]  /*43e0*/  VIADD R0, R0, 0x80 ;  /* 0x0000008000007836 */ /* 0x008fe20000000000 */
[----:B------:R-:W-:Y:S01]  /*43f0*/  @!PT LDS RZ, [RZ] ;  /* 0x00000000fffff984 */ /* 0x000fe20000000800 */
[----:B------:R-:W-:Y:S01]  /*4400*/  @!PT LDS RZ, [RZ] ;  /* 0x00000000fffff984 */ /* 0x000fe20000000800 */
[----:B------:R-:W-:Y:S01]  /*4410*/  @!PT LDS RZ, [RZ] ;  /* 0x00000000fffff984 */ /* 0x000fe20000000800 */
[----:B------:R-:W-:Y:S01]  /*4420*/  @!PT LDS RZ, [RZ] ;  /* 0x00000000fffff984 */ /* 0x000fe20000000800 */
[----:B------:R3:W-:Y:S06]  /*4430*/  MEMBAR.ALL.CTA ;  /* 0x0000000000007992 */ /* 0x0007ec0000008000 */
[----:B---3--:R-:W3:Y:S01]  /*4440*/  FENCE.VIEW.ASYNC.S ;  /* 0x00000000000073c6 */ /* 0x008ee20000000000 */
[----:B------:R-:W-:Y:S04]  /*4450*/  PRMT R0, RZ, 0x654, R0 ;  /* 0x00000654ff007816 */ /* 0x000fe80000000000 */
[----:B---3--:R3:W-:Y:S01]  /*4460*/  SYNCS.ARRIVE.TRANS64.RED.A1T0 RZ, [R0+URZ], RZ ;  /* 0x000000ff00ff79a7 */ /* 0x0087e200081004ff */
[----:B-----5:R-:W-:Y:S11]  /*4470*/  LOP3.LUT P3, RZ, R22, 0x1, RZ, 0xc0, !PT ;  /* 0x0000000116ff7812 */ /* 0x020ff6000786c0ff */
[----:B------:R-:W-:Y:S02]  /*4480*/  @!UPT UIADD3 URZ, UPT, UPT, URZ, URZ, URZ ;  /* 0x000000fffffff290 */ /* 0x000fe4000fffe0ff */
[----:B------:R-:W-:Y:S02]  /*4490*/  @P3 MOV R11, R20 ;  /* 0x00000014000b3202 */ /* 0x000fe40000000f00 */
[----:B------:R-:W-:Y:S01]  /*44a0*/  @P3 LOP3.LUT R10, R21, 0xffff, RZ, 0xc0, !PT ;  /* 0x0000ffff150a3812 */ /* 0x000fe200078ec0ff */
[----:B---3--:R-:W-:Y:S06]  /*44b0*/  @!P0 BRA `(.L_x_71) ;  /* 0x0000000000a48947 */ /* 0x008fec0003800000 */
[-C--:B-1----:R-:W-:Y:S01]  /*44c0*/  IMAD.HI.U32 R0, R19, R7.reuse, RZ ;  /* 0x0000000713007227 */ /* 0x082fe200078e00ff */
[----:B------:R-:W-:Y:S02]  /*44d0*/  ISETP.NE.AND P0, PT, R6, 0x1, PT ;  /* 0x000000010600780c */ /* 0x000fe40003f05270 */
[----:B------:R-:W-:Y:S01]  /*44e0*/  ISETP.NE.AND P2, PT, R26, 0x1, PT ;  /* 0x000000011a00780c */ /* 0x000fe20003f45270 */
[----:B----4-:R-:W-:Y:S01]  /*44f0*/  IMAD.HI.U32 R9, R24, R16, RZ ;  /* 0x0000001018097227 */ /* 0x010fe200078e00ff */
[----:B------:R-:W-:Y:S02]  /*4500*/  SHF.R.U32.HI R0, RZ, R18, R0 ;  /* 0x00000012ff007219 */ /* 0x000fe40000011600 */
[----:B------:R-:W-:Y:S01]  /*4510*/  ISETP.NE.AND P4, PT, R3, 0x1, PT ;  /* 0x000000010300780c */ /* 0x000fe20003f85270 */
[----:B------:R-:W-:Y:S01]  /*4520*/  IMAD.HI.U32 R13, R10, R7, RZ ;  /* 0x000000070a0d7227 */ /* 0x000fe200078e00ff */
[----:B------:R-:W-:Y:S02]  /*4530*/  SHF.R.U32.HI R9, RZ, R17, R9 ;  /* 0x00000011ff097219 */ /* 0x000fe40000011609 */
[----:B------:R-:W-:Y:S01]  /*4540*/  SEL R0, R19, R0, !P0 ;  /* 0x0000000013007207 */ /* 0x000fe20004000000 */
[----:B------:R-:W-:Y:S01]  /*4550*/  IMAD.HI.U32 R12, R11, R16, RZ ;  /* 0x000000100b0c7227 */ /* 0x000fe200078e00ff */
[----:B------:R-:W-:Y:S03]  /*4560*/  SEL R9, R24, R9, !P4 ;  /* 0x0000000918097207 */ /* 0x000fe60006000000 */
[-C--:B------:R-:W-:Y:S01]  /*4570*/  IMAD.HI.U32 R8, R0, R4.reuse, RZ ;  /* 0x0000000400087227 */ /* 0x080fe200078e00ff */
[----:B------:R-:W-:Y:S03]  /*4580*/  SHF.R.U32.HI R12, RZ, R17, R12 ;  /* 0x00000011ff0c7219 */ /* 0x000fe6000001160c */
[----:B------:R-:W-:Y:S01]  /*4590*/  IMAD.HI.U32 R2, R9, R4, RZ ;  /* 0x0000000409027227 */ /* 0x000fe200078e00ff */
[-C--:B------:R-:W-:Y:S02]  /*45a0*/  @P2 SHF.R.U32.HI R0, RZ, R5.reuse, R8 ;  /* 0x00000005ff002219 */ /* 0x080fe40000011608 */
[----:B------:R-:W-:Y:S02]  /*45b0*/  SHF.R.U32.HI R8, RZ, R18, R13 ;  /* 0x00000012ff087219 */ /* 0x000fe4000001160d */
[----:B------:R-:W-:Y:S01]  /*45c0*/  @P2 SHF.R.U32.HI R9, RZ, R5, R2 ;  /* 0x00000005ff092219 */ /* 0x000fe20000011602 */
[----:B------:R-:W-:Y:S01]  /*45d0*/  IMAD R0, R26, R0, RZ ;  /* 0x000000001a007224 */ /* 0x000fe200078e02ff */
[----:B------:R-:W-:Y:S02]  /*45e0*/  SEL R8, R10, R8, !P0 ;  /* 0x000000080a087207 */ /* 0x000fe40004000000 */
[----:B------:R-:W-:Y:S01]  /*45f0*/  SEL R2, R11, R12, !P4 ;  /* 0x0000000c0b027207 */ /* 0x000fe20006000000 */
[----:B------:R-:W-:Y:S01]  /*4600*/  IMAD R12, R26, R9, RZ ;  /* 0x000000091a0c7224 */ /* 0x000fe200078e02ff */
[C---:B------:R-:W-:Y:S01]  /*4610*/  ISETP.GE.AND P0, PT, R8.reuse, R0, PT ;  /* 0x000000000800720c */ /* 0x040fe20003f06270 */
[----:B------:R-:W-:Y:S03]  /*4620*/  IMAD.HI.U32 R0, R8, R4, RZ ;  /* 0x0000000408007227 */ /* 0x000fe600078e00ff */
[----:B------:R-:W-:Y:S02]  /*4630*/  ISETP.GE.OR P0, PT, R2, R12, P0 ;  /* 0x0000000c0200720c */ /* 0x000fe40000706670 */
[-C--:B------:R-:W-:Y:S04]  /*4640*/  SHF.R.U32.HI R0, RZ, R5.reuse, R0 ;  /* 0x00000005ff007219 */ /* 0x080fe80000011600 */
[----:B------:R-:W-:Y:S05]  /*4650*/  SEL R13, R8, R0, !P2 ;  /* 0x00000000080d7207 */ /* 0x000fea0005000000 */
[----:B------:R-:W-:Y:S02]  /*4660*/  IMAD.MOV R12, RZ, RZ, -R13 ;  /* 0x000000ffff0c7224 */ /* 0x000fe400078e0a0d */
[----:B------:R-:W-:Y:S04]  /*4670*/  @!P0 IMAD.HI.U32 R0, R2, R4, RZ ;  /* 0x0000000402008227 */ /* 0x000fe800078e00ff */
[----:B------:R-:W-:Y:S01]  /*4680*/  IMAD R12, R26, R12, R8 ;  /* 0x0000000c1a0c7224 */ /* 0x000fe200078e0208 */
[----:B------:R-:W-:Y:S04]  /*4690*/  @!P0 SHF.R.U32.HI R0, RZ, R5, R0 ;  /* 0x00000005ff008219 */ /* 0x000fe80000011600 */
[----:B------:R-:W-:Y:S04]  /*46a0*/  @!P0 SEL R0, R2, R0, !P2 ;  /* 0x0000000002008207 */ /* 0x000fe80005000000 */
[----:B------:R-:W-:Y:S01]  /*46b0*/  @!P0 IADD3 R13, PT, PT, R13, -R0, RZ ;  /* 0x800000000d0d8210 */ /* 0x000fe20007ffe0ff */
[----:B------:R-:W-:Y:S01]  /*46c0*/  @!P0 IMAD R0, R9, R12, R0 ;  /* 0x0000000c09008224 */ /* 0x000fe200078e0200 */
[----:B------:R-:W-:Y:S01]  /*46d0*/  IADD3 R9, PT, PT, -R8, RZ, RZ ;  /* 0x000000ff08097210 */ /* 0x000fe20007ffe1ff */
[--C-:B------:R-:W-:Y:S02]  /*46e0*/  IMAD.MOV R12, RZ, RZ, -R2.reuse ;  /* 0x000000ffff0c7224 */ /* 0x100fe400078e0a02 */
[----:B------:R-:W-:Y:S02]  /*46f0*/  @!P0 IMAD R8, R13, R26, R2 ;  /* 0x0000001a0d088224 */ /* 0x000fe400078e0202 */
[----:B------:R-:W-:Y:S02]  /*4700*/  @!P0 IMAD.MOV.U32 R2, RZ, RZ, R0 ;  /* 0x000000ffff028224 */ /* 0x000fe400078e0000 */
[----:B------:R-:W-:Y:S02]  /*4710*/  IMAD R11, R3, R12, R11 ;  /* 0x0000000c030b7224 */ /* 0x000fe400078e020b */
[----:B------:R-:W-:Y:S02]  /*4720*/  IMAD R10, R6, R9, R10 ;  /* 0x00000009060a7224 */ /* 0x000fe400078e020a */
[----:B------:R-:W-:Y:S02]  /*4730*/  IMAD R11, R2, R3, R11 ;  /* 0x00000003020b7224 */ /* 0x000fe400078e020b */
[----:B------:R-:W-:Y:S02]  /*4740*/  IMAD R10, R8, R6, R10 ;  /* 0x00000006080a7224 */ /* 0x000fe400078e020a */
.L_x_71:
[----:B------:R-:W-:Y:S05]  /*4750*/  BRA.U UP1, `(.L_x_72) ;  /* 0x0000000101107547 */ /* 0x000fea000b800000 */
[----:B------:R-:W-:Y:S04]  /*4760*/  MOV R2, UR21 ;  /* 0x0000001500027c02 */ /* 0x000fe80008000f00 */
[----:B------:R-:W-:Y:S04]  /*4770*/  SHF.L.U32 R2, R2, 0x1f, RZ ;  /* 0x0000001f02027819 */ /* 0x000fe800000006ff */
[----:B------:R-:W3:Y:S02]  /*4780*/  SYNCS.PHASECHK.TRANS64.TRYWAIT P0, [UR4+0x68], R2 ;  /* 0x00006802ff0075a7 */ /* 0x000ee40008001104 */
[----:B---3--:R-:W-:Y:S05]  /*4790*/  @!P0 BRA `(.L_x_73) ;  /* 0x00000048002c8947 */ /* 0x008fea0003800000 */
.L_x_72:
[----:B------:R-:W-:Y:S02]  /*47a0*/  R2UR UR35, R15 ;  /* 0x000000000f2372ca */ /* 0x000fe400000e0000 */
[----:B------:R-:W-:Y:S02]  /*47b0*/  R2UR UR34, R14 ;  /* 0x000000000e2272ca */ /* 0x000fe400000e0000 */
[----:B------:R-:W-:Y:S02]  /*47c0*/  ISETP.NE.U32.AND P2, PT, RZ, UR14, PT ;  /* 0x0000000eff007c0c */ /* 0x000fe4000bf45070 */
[----:B------:R-:W-:Y:S02]  /*47d0*/  SHF.L.U32 R14, R30, 0x1f, RZ ;  /* 0x0000001f1e0e7819 */ /* 0x000fe400000006ff */
[----:B------:R-:W-:Y:S05]  /*47e0*/  ISETP.NE.AND.EX P2, PT, RZ, UR15, PT, P2 ;  /* 0x0000000fff007c0c */ /* 0x000fea000bf45320 */
[----:B------:R-:W-:Y:S02]  /*47f0*/  USHF.L.U32 UR35, UR35, 0x6, URZ ;  /* 0x0000000623237899 */ /* 0x000fe400080006ff */
[----:B------:R-:W-:Y:S01]  /*4800*/  USHF.L.U32 UR34, UR34, 0x7, URZ ;  /* 0x0000000722227899 */ /* 0x000fe200080006ff */
[----:B------:R-:W-:Y:S11]  /*4810*/  BRA.U !UP3, `(.L_x_74) ;  /* 0x000000010b347547 */ /* 0x000ff6000b800000 */
[----:B------:R-:W-:Y:S01]  /*4820*/  UPLOP3.LUT UP0, UPT, UPT, UPT, UP2, 0x80, 0x8 ;  /* 0x000000000008789c */ /* 0x000fe20003f0f020 */
[----:B---3--:R-:W-:Y:S02]  /*4830*/  HFMA2 R0, -RZ, RZ, 0, 5.9604644775390625e-08 ;  /* 0x00000001ff007431 */ /* 0x008fe400000001ff */
[----:B------:R-:W-:Y:S03]  /*4840*/  IMAD.MOV.U32 R64, RZ, RZ, 0x1 ;  /* 0x00000001ff407424 */ /* 0x000fe600078e00ff */
[----:B------:R-:W-:Y:S05]  /*4850*/  PLOP3.LUT P0, PT, PT, PT, UP0, 0x80, 0x8 ;  /* 0x000000000008781c */ /* 0x000fea0003f0f008 */
[----:B------:R-:W3:Y:S01]  /*4860*/  @UP0 LDCU.64 UR6, c[0x0][0x888] ;  /* 0x00011100ff0607ac */ /* 0x000ee20008000a00 */
[----:B------:R-:W-:Y:S07]  /*4870*/  @UP0 UIMAD UR5, UR60, UR14, URZ ;  /* 0x0000000e3c0502a4 */ /* 0x000fee000f8e02ff */
[----:B------:R-:W-:Y:S01]  /*4880*/  @!P0 PRMT R64, R0, 0x7610, R64 ;  /* 0x0000761000408816 */ /* 0x000fe20000000040 */
[----:B---3--:R-:W-:Y:S03]  /*4890*/  @UP0 UIMAD.WIDE UR6, UR5, 0x4, UR6 ;  /* 0x00000004050608a5 */ /* 0x008fe6000f8e0206 */
[----:B------:R-:W3:Y:S03]  /*48a0*/  @!UP0 LDCU UR5, c[0x0][0x880] ;  /* 0x00011000ff0587ac */ /* 0x000ee60008000800 */
[----:B------:R-:W-:Y:S01]  /*48b0*/  IMAD.U32 R8, RZ, RZ, UR6 ;  /* 0x00000006ff087e24 */ /* 0x000fe2000f8e00ff */
[----:B------:R-:W-:Y:S05]  /*48c0*/  MOV R9, UR7 ;  /* 0x0000000700097c02 */ /* 0x000fea0008000f00 */
[----:B------:R1:W5:Y:S02]  /*48d0*/  @P0 LDG.E R35, desc[UR52][R8.64] ;  /* 0x0000003408230981 */ /* 0x000364000c1e1900 */
[----:B-1-3--:R-:W-:Y:S07]  /*48e0*/  @!P0 IMAD.U32 R35, RZ, RZ, UR5 ;  /* 0x00000005ff238e24 */ /* 0x00afee000f8e00ff */
.L_x_74:
[----:B-----5:R-:W-:Y:S01]  /*48f0*/  @!P2 FSETP.EQ.AND P0, PT, R35, RZ, PT ;  /* 0x000000ff2300a20b */ /* 0x020fe20003f02000 */
[----:B------:R-:W-:Y:S01]  /*4900*/  @!UPT UIADD3 URZ, UPT, UPT, URZ, URZ, URZ ;  /* 0x000000fffffff290 */ /* 0x000fe2000fffe0ff */
[----:B------:R-:W-:Y:S11]  /*4910*/  @!P2 BRA `(.L_x_75) ;  /* 0x000000000014a947 */ /* 0x000ff60003800000 */
[----:B------:R-:W-:Y:S02]  /*4920*/  LOP3.LUT P2, RZ, R64, 0xff, RZ, 0xc0, !PT ;  /* 0x000000ff40ff7812 */ /* 0x000fe4000784c0ff */
[----:B------:R-:W-:Y:S04]  /*4930*/  PLOP3.LUT P0, PT, PT, PT, UP0, 0x80, 0x8 ;  /* 0x000000000008781c */ /* 0x000fe80003f0f008 */
[----:B------:R-:W-:Y:S07]  /*4940*/  PLOP3.LUT P0, PT, P0, PT, PT, 0x8, 0x80 ;  /* 0x000000000080781c */ /* 0x000fee000070e170 */
[----:B------:R-:W-:Y:S11]  /*4950*/  @P2 FSETP.EQ.AND P0, PT, R35, RZ, PT ;  /* 0x000000ff2300220b */ /* 0x000ff60003f02000 */
[----:B------:R-:W-:Y:S02]  /*4960*/  @!UPT UIADD3 URZ, UPT, UPT, URZ, URZ, URZ ;  /* 0x000000fffffff290 */ /* 0x000fe4000fffe0ff */
.L_x_75:
[----:B------:R-:W5:Y:S01]  /*4970*/  SYNCS.PHASECHK.TRANS64.TRYWAIT P2, [UR4+0x40], R14 ;  /* 0x0000400eff0075a7 */ /* 0x000f620008041104 */
[----:B------:R-:W-:Y:S04]  /*4980*/  ELECT P4, URZ, PT ;  /* 0x0000000000ff782f */ /* 0x000fe80003880000 */
[----:B------:R-:W-:Y:S11]  /*4990*/  PLOP3.LUT P4, PT, P0, P4, PT, 0xf2, 0x2f ;  /* 0x00000000002f781c */ /* 0x000ff60000789e72 */
[----:B------:R-:W-:Y:S02]  /*49a0*/  @!UPT UIADD3 URZ, UPT, UPT, URZ, URZ, URZ ;  /* 0x000000fffffff290 */ /* 0x000fe4000fffe0ff */
[----:B--2---:R-:W-:Y:S05]  /*49b0*/  @!P4 IADD3 R8, P0, PT, R32, 0x580, RZ ;  /* 0x000005802008c810 */ /* 0x004fea0007f1e0ff */
[----:B---3--:R-:W-:Y:S01]  /*49c0*/  @!P4 IMAD.X R2, RZ, RZ, R33, P0 ;  /* 0x000000ffff02c224 */ /* 0x008fe200000e0621 */
[----:B-----5:R-:W-:Y:S07]  /*49d0*/  @!P2 BRA `(.L_x_76) ;  /* 0x0000004400b4a947 */ /* 0x020fee0003800000 */
.L_x_159:
[----:B------:R-:W-:Y:S01]  /*49e0*/  @!P4 R2UR UR6, R8 ;  /* 0x000000000806c2ca */ /* 0x000fe200000e0000 */
[----:B------:R-:W-:Y:S01]  /*49f0*/  VOTEU.ALL UP1, P4 ;  /* 0x0000000000ff7886 */ /* 0x000fe20002020000 */
[----:B------:R-:W-:Y:S01]  /*4a00*/  @!P4 R2UR UR5, R2 ;  /* 0x000000000205c2ca */ /* 0x000fe200000e0000 */
[----:B--2---:R-:W-:Y:S01]  /*4a10*/  @!P4 IMAD.MOV.U32 R0, RZ, RZ, 0x2000 ;  /* 0x00002000ff00c424 */ /* 0x004fe200078e00ff */
[----:B------:R-:W-:Y:S01]  /*4a20*/  UMOV UR8, 0x0 ;  /* 0x0000000000087882 */ /* 0x000fe20000000000 */
[----:B------:R-:W-:Y:S01]  /*4a30*/  UMOV UR9, 0x10000000 ;  /* 0x1000000000097882 */ /* 0x000fe20000000000 */
[----:B------:R-:W-:Y:S01]  /*4a40*/  @!UP1 UIADD3 UR32, UPT, UPT, UR4, 0x400, URZ ;  /* 0x0000040004209890 */ /* 0x000fe2000fffe0ff */
[----:B------:R-:W-:Y:S01]  /*4a50*/  VOTEU.ALL UP1, P4 ;  /* 0x0000000000ff7886 */ /* 0x000fe20002020000 */
[----:B------:R-:W-:Y:S05]  /*4a60*/  UMOV UR36, UR60 ;  /* 0x0000003c00247c82 */ /* 0x000fea0008000000 */
[----:B------:R-:W-:Y:S02]  /*4a70*/  IMAD.U32 R8, RZ, RZ, UR6 ;  /* 0x00000006ff087e24 */ /* 0x000fe4000f8e00ff */
[----:B------:R-:W-:Y:S01]  /*4a80*/  IMAD.U32 R9, RZ, RZ, UR5 ;  /* 0x00000005ff097e24 */ /* 0x000fe2000f8e00ff */
[----:B------:R-:W-:Y:S02]  /*4a90*/  UPRMT UR5, UR45, 0x654, UR33 ;  /* 0x000006542d057896 */ /* 0x000fe40008000021 */
[----:B------:R-:W-:Y:S02]  /*4aa0*/  @!P4 R2UR UR6, R8 ;  /* 0x000000000806c2ca */ /* 0x000fe400000e0000 */
[----:B------:R-:W-:Y:S02]  /*4ab0*/  @!P4 R2UR UR7, R9 ;  /* 0x000000000907c2ca */ /* 0x000fe400000e0000 */
[----:B------:R-:W-:Y:S05]  /*4ac0*/  @!P4 IADD3 R8, P0, PT, R32, 0x580, RZ ;  /* 0x000005802008c810 */ /* 0x000fea0007f1e0ff */
[----:B------:R-:W-:Y:S06]  /*4ad0*/  @!P4 IMAD.X R2, RZ, RZ, R33, P0 ;  /* 0x000000ffff02c224 */ /* 0x000fec00000e0621 */
[----:B------:R2:W-:Y:S01]  /*4ae0*/  @!UP1 UTMALDG.3D [UR32], [UR6], desc[UR8] ;  /* 0x00000820060095b4 */ /* 0x0005e20008011000 */
[----:B------:R2:W-:Y:S01]  /*4af0*/  @!P4 SYNCS.ARRIVE.TRANS64.RED.A0TR RZ, [UR4+0x20], R0 ;  /* 0x00002000ffffc9a7 */ /* 0x0005e20008300404 */
[----:B------:R-:W-:Y:S01]  /*4b00*/  SYNCS.ARRIVE.TRANS64.RED.A1T0 RZ, [UR5], RZ ;  /* 0x000000ffffff79a7 */ /* 0x000fe20008100405 */
[----:B------:R-:W3:Y:S02]  /*4b10*/  SYNCS.PHASECHK.TRANS64.TRYWAIT P2, [UR4+0x48], R14 ;  /* 0x0000480eff0075a7 */ /* 0x000ee40008041104 */
[----:B--23--:R-:W-:Y:S05]  /*4b20*/  @!P2 BRA `(.L_x_77) ;  /* 0x000000440078a947 */ /* 0x00cfea0003800000 */
.L_x_161:
[----:B------:R-:W-:Y:S01]  /*4b30*/  @!P4 R2UR UR6, R8 ;  /* 0x000000000806c2ca */ /* 0x000fe200000e0000 */
[----:B------:R-:W-:Y:S01]  /*4b40*/  VOTEU.ALL UP1, P4 ;  /* 0x0000000000ff7886 */ /* 0x000fe20002020000 */
[----:B------:R-:W-:Y:S01]  /*4b50*/  @!P4 R2UR UR5, R2 ;  /* 0x000000000205c2ca */ /* 0x000fe200000e0000 */
[----:B--2---:R-:W-:Y:S01]  /*4b60*/  @!P4 IMAD.MOV.U32 R0, RZ, RZ, 0x2000 ;  /* 0x00002000ff00c424 */ /* 0x004fe200078e00ff */
[----:B------:R-:W-:Y:S01]  /*4b70*/  UMOV UR8, 0x0 ;  /* 0x0000000000087882 */ /* 0x000fe20000000000 */
[----:B------:R-:W-:Y:S01]  /*4b80*/  UMOV UR9, 0x10000000 ;  /* 0x1000000000097882 */ /* 0x000fe20000000000 */
[----:B------:R-:W-:Y:S02]  /*4b90*/  @!UP1 UIADD3 UR26, UPT, UPT, UR34, 0x20, URZ ;  /* 0x00000020221a9890 */ /* 0x000fe4000fffe0ff */
[----:B------:R-:W-:Y:S01]  /*4ba0*/  @!UP1 UIADD3 UR24, UPT, UPT, UR4, 0x2400, URZ ;  /* 0x0000240004189890 */ /* 0x000fe2000fffe0ff */
[----:B------:R-:W-:Y:S01]  /*4bb0*/  VOTEU.ALL UP1, P4 ;  /* 0x0000000000ff7886 */ /* 0x000fe20002020000 */
[----:B------:R-:W-:Y:S01]  /*4bc0*/  UMOV UR27, UR35 ;  /* 0x00000023001b7c82 */ /* 0x000fe20008000000 */
[----:B------:R-:W-:Y:S02]  /*4bd0*/  UMOV UR28, UR60 ;  /* 0x0000003c001c7c82 */ /* 0x000fe40008000000 */
        /* <DEDUP_REMOVED lines=12> */
.L_x_163:
[----:B------:R-:W3:Y:S01]  /*4ca0*/  LDC.64 R12, c[0x0][0xb18] ;  /* 0x0002c600ff0c7b82 */ /* 0x000ee20000000a00 */
[----:B------:R-:W-:Y:S01]  /*4cb0*/  @!P4 R2UR UR5, R2 ;  /* 0x000000000205c2ca */ /* 0x000fe200000e0000 */
[----:B------:R-:W-:Y:S01]  /*4cc0*/  VOTEU.ALL UP1, P4 ;  /* 0x0000000000ff7886 */ /* 0x000fe20002020000 */
[----:B------:R-:W-:Y:S01]  /*4cd0*/  @!P4 R2UR UR6, R8 ;  /* 0x000000000806c2ca */ /* 0x000fe200000e0000 */
[----:B--2---:R-:W-:Y:S01]  /*4ce0*/  @!P4 IMAD.MOV.U32 R0, RZ, RZ, 0x2000 ;  /* 0x00002000ff00c424 */ /* 0x004fe200078e00ff */
[----:B------:R-:W-:Y:S03]  /*4cf0*/  UMOV UR8, 0x0 ;  /* 0x0000000000087882 */ /* 0x000fe60000000000 */
[----:B------:R-:W2:Y:S01]  /*4d00*/  @!P1 LDC R2, c[0x0][0xb0c] ;  /* 0x0002c300ff029b82 */ /* 0x000ea20000000800 */
[----:B------:R-:W-:Y:S01]  /*4d10*/  @!UP1 UIADD3 UR18, UPT, UPT, UR34, 0x40, URZ ;  /* 0x0000004022129890 */ /* 0x000fe2000fffe0ff */
[----:B------:R-:W-:Y:S01]  /*4d20*/  @P3 SHF.R.U32.HI R27, RZ, 0x10, R21 ;  /* 0x00000010ff1b3819 */ /* 0x000fe20000011615 */
[----:B------:R-:W-:Y:S01]  /*4d30*/  @!UP1 UIADD3 UR16, UPT, UPT, UR4, 0x4400, URZ ;  /* 0x0000440004109890 */ /* 0x000fe2000fffe0ff */
[----:B------:R-:W-:Y:S01]  /*4d40*/  VIADD R29, R29, 0x1 ;  /* 0x000000011d1d7836 */ /* 0x000fe20000000000 */
[----:B------:R-:W-:Y:S01]  /*4d50*/  VOTEU.ALL UP1, P4 ;  /* 0x0000000000ff7886 */ /* 0x000fe20002020000 */
[----:B------:R-:W-:Y:S01]  /*4d60*/  UMOV UR9, 0x10000000 ;  /* 0x1000000000097882 */ /* 0x000fe20000000000 */
[----:B------:R-:W-:Y:S01]  /*4d70*/  UMOV UR19, UR35 ;  /* 0x0000002300137c82 */ /* 0x000fe20008000000 */
[----:B------:R-:W-:Y:S01]  /*4d80*/  IMAD.U32 R9, RZ, RZ, UR5 ;  /* 0x00000005ff097e24 */ /* 0x000fe2000f8e00ff */
[----:B------:R-:W-:Y:S01]  /*4d90*/  UMOV UR20, UR60 ;  /* 0x0000003c00147c82 */ /* 0x000fe20008000000 */
[----:B------:R-:W-:Y:S01]  /*4da0*/  IMAD.U32 R8, RZ, RZ, UR6 ;  /* 0x00000006ff087e24 */ /* 0x000fe2000f8e00ff */
[----:B------:R-:W-:Y:S02]  /*4db0*/  UPRMT UR5, UR45, 0x654, UR17 ;  /* 0x000006542d057896 */ /* 0x000fe40008000011 */
[----:B------:R-:W-:Y:S02]  /*4dc0*/  @!P4 R2UR UR7, R9 ;  /* 0x000000000907c2ca */ /* 0x000fe400000e0000 */
[----:B------:R-:W-:Y:S02]  /*4dd0*/  @!P4 R2UR UR6, R8 ;  /* 0x000000000806c2ca */ /* 0x000fe400000e0000 */
[----:B------:R-:W5:Y:S11]  /*4de0*/  LDC.64 R8, c[0x0][0xb10] ;  /* 0x0002c400ff087b82 */ /* 0x000f760000000a00 */
[----:B------:R1:W-:Y:S01]  /*4df0*/  @!UP1 UTMALDG.3D [UR16], [UR6], desc[UR8] ;  /* 0x00000810060095b4 */ /* 0x0003e20008011000 */
[----:B------:R4:W-:Y:S01]  /*4e00*/  @!P4 SYNCS.ARRIVE.TRANS64.RED.A0TR RZ, [UR4+0x30], R0 ;  /* 0x00003000ffffc9a7 */ /* 0x0009e20008300404 */
[C---:B-----5:R-:W-:Y:S01]  /*4e10*/  @!P1 IMAD.HI.U32 R8, R11.reuse, R8, RZ ;  /* 0x000000080b089227 */ /* 0x060fe200078e00ff */
[----:B---3--:R-:W-:Y:S02]  /*4e20*/  @!P1 ISETP.NE.AND P0, PT, R12, 0x1, PT ;  /* 0x000000010c00980c */ /* 0x008fe40003f05270 */
[----:B--2---:R-:W-:Y:S01]  /*4e30*/  @!P1 ISETP.NE.AND P2, PT, R2, 0x1, PT ;  /* 0x000000010200980c */ /* 0x004fe20003f45270 */
[----:B------:R-:W-:Y:S01]  /*4e40*/  SYNCS.ARRIVE.TRANS64.RED.A1T0 RZ, [UR5], RZ ;  /* 0x000000ffffff79a7 */ /* 0x000fe20008100405 */
[C---:B------:R-:W-:Y:S01]  /*4e50*/  @!P1 IMAD.HI.U32 R13, R10.reuse, R13, RZ ;  /* 0x0000000d0a0d9227 */ /* 0x040fe200078e00ff */
[----:B------:R-:W-:Y:S04]  /*4e60*/  @!P1 SHF.R.U32.HI R8, RZ, R9, R8 ;  /* 0x00000009ff089219 */ /* 0x000fe80000011608 */
[----:B------:R-:W-:Y:S01]  /*4e70*/  @!P1 SEL R8, R11, R8, !P2 ;  /* 0x000000080b089207 */ /* 0x000fe20005000000 */
[----:B------:R-:W2:Y:S01]  /*4e80*/  SYNCS.PHASECHK.TRANS64.TRYWAIT P5, [UR4+0x58], R14 ;  /* 0x0000580eff0075a7 */ /* 0x000ea200080a1104 */
[----:B----4-:R-:W3:Y:S02]  /*4e90*/  @!P1 LDC R0, c[0x0][0xb20] ;  /* 0x0002c800ff009b82 */ /* 0x010ee40000000800 */
[----:B---3--:R-:W-:Y:S04]  /*4ea0*/  @!P1 SHF.R.U32.HI R0, RZ, R0, R13 ;  /* 0x00000000ff009219 */ /* 0x008fe8000001160d */
[----:B------:R-:W-:Y:S05]  /*4eb0*/  @!P1 SEL R9, R10, R0, !P0 ;  /* 0x000000000a099207 */ /* 0x000fea0004000000 */
[----:B------:R-:W-:Y:S02]  /*4ec0*/  @!P1 IMAD.IADD R0, R9, 0x1, -R8 ;  /* 0x0000000109009824 */ /* 0x000fe400078e0a08 */
[----:B------:R-:W-:Y:S02]  /*4ed0*/  @!P1 IMAD.IADD R8, R8, 0x1, -R9 ;  /* 0x0000000108089824 */ /* 0x000fe400078e0a09 */
[----:B------:R-:W-:Y:S02]  /*4ee0*/  @!P1 IMAD R11, R0, R2, R11 ;  /* 0x00000002000b9224 */ /* 0x000fe400078e020b */
[----:B------:R-:W-:Y:S01]  /*4ef0*/  @!P1 IMAD R10, R8, R12, R10 ;  /* 0x0000000c080a9224 */ /* 0x000fe200078e020a */
[----:B-12---:R-:W-:Y:S06]  /*4f00*/  @!P5 BRA `(.L_x_79) ;  /* 0x0000004000b0d947 */ /* 0x006fec0003800000 */
.L_x_165:
[----:B------:R-:W-:Y:S01]  /*4f10*/  @!P4 IADD3 R2, P0, PT, R32, 0x580, RZ ;  /* 0x000005802002c810 */ /* 0x000fe20007f1e0ff */
[----:B------:R-:W-:Y:S01]  /*4f20*/  VOTEU.ALL UP1, P4 ;  /* 0x0000000000ff7886 */ /* 0x000fe20002020000 */
[----:B------:R-:W-:Y:S01]  /*4f30*/  UMOV UR18, 0x0 ;  /* 0x0000000000127882 */ /* 0x000fe20000000000 */
[----:B------:R-:W-:Y:S01]  /*4f40*/  UMOV UR19, 0x10000000 ;  /* 0x1000000000137882 */ /* 0x000fe20000000000 */
[----:B------:R-:W-:Y:S01]  /*4f50*/  @!P4 R2UR UR6, R2 ;  /* 0x000000000206c2ca */ /* 0x000fe200000e0000 */
[----:B-1----:R-:W-:Y:S01]  /*4f60*/  @!P4 IMAD.X R0, RZ, RZ, R33, P0 ;  /* 0x000000ffff00c224 */ /* 0x002fe200000e0621 */
[----:B------:R-:W-:Y:S01]  /*4f70*/  @!UP1 UIADD3 UR10, UPT, UPT, UR34, 0x60, URZ ;  /* 0x00000060220a9890 */ /* 0x000fe2000fffe0ff */
[----:B------:R-:W-:Y:S01]  /*4f80*/  ISETP.NE.AND P0, PT, R29, 0x2, PT ;  /* 0x000000021d00780c */ /* 0x000fe20003f05270 */
[----:B------:R-:W-:Y:S01]  /*4f90*/  @!UP1 UIADD3 UR8, UPT, UPT, UR4, 0x6400, URZ ;  /* 0x0000640004089890 */ /* 0x000fe2000fffe0ff */
[----:B------:R-:W-:Y:S01]  /*4fa0*/  LOP3.LUT R30, R30, 0x1, RZ, 0x3c, !PT ;  /* 0x000000011e1e7812 */ /* 0x000fe200078e3cff */
[----:B------:R-:W-:Y:S01]  /*4fb0*/  @!UP1 UIADD3 UR9, UPT, UPT, UR4, 0x38, URZ ;  /* 0x0000003804099890 */ /* 0x000fe2000fffe0ff */
[----:B------:R-:W-:Y:S01]  /*4fc0*/  @!P4 R2UR UR5, R0 ;  /* 0x000000000005c2ca */ /* 0x000fe200000e0000 */
[----:B------:R-:W-:Y:S01]  /*4fd0*/  VOTEU.ALL UP1, P4 ;  /* 0x0000000000ff7886 */ /* 0x000fe20002020000 */
[----:B------:R-:W-:Y:S01]  /*4fe0*/  UMOV UR11, UR35 ;  /* 0x00000023000b7c82 */ /* 0x000fe20008000000 */
[----:B------:R-:W-:Y:S01]  /*4ff0*/  UMOV UR12, UR60 ;  /* 0x0000003c000c7c82 */ /* 0x000fe20008000000 */
[----:B------:R-:W-:Y:S01]  /*5000*/  @P3 R2UR UR60, R27 ;  /* 0x000000001b3c32ca */ /* 0x000fe200000e0000 */
[----:B------:R-:W-:Y:S01]  /*5010*/  IMAD.IADD R14, R10, 0x1, R62 ;  /* 0x000000010a0e7824 */ /* 0x000fe200078e023e */
[----:B------:R-:W-:Y:S01]  /*5020*/  SEL R0, RZ, 0x1, P0 ;  /* 0x00000001ff007807 */ /* 0x000fe20000000000 */
[----:B------:R-:W-:Y:S01]  /*5030*/  IMAD.U32 R8, RZ, RZ, UR6 ;  /* 0x00000006ff087e24 */ /* 0x000fe2000f8e00ff */
[----:B------:R-:W-:Y:S01]  /*5040*/  SEL R29, R29, RZ, P0 ;  /* 0x000000ff1d1d7207 */ /* 0x000fe20000000000 */
[----:B------:R-:W-:Y:S01]  /*5050*/  IMAD.IADD R15, R11, 0x1, R63 ;  /* 0x000000010b0f7824 */ /* 0x000fe200078e023f */
[----:B------:R-:W-:Y:S02]  /*5060*/  LOP3.LUT R28, R28, R0, RZ, 0x3c, !PT ;  /* 0x000000001c1c7212 */ /* 0x000fe400078e3cff */
[----:B------:R-:W-:Y:S01]  /*5070*/  @!P4 R2UR UR6, R8 ;  /* 0x000000000806c2ca */ /* 0x000fe200000e0000 */
[----:B------:R-:W-:Y:S05]  /*5080*/  IMAD.U32 R9, RZ, RZ, UR5 ;  /* 0x00000005ff097e24 */ /* 0x000fea000f8e00ff */
[----:B------:R-:W-:Y:S11]  /*5090*/  @!P4 R2UR UR7, R9 ;  /* 0x000000000907c2ca */ /* 0x000ff600000e0000 */
[----:B------:R-:W-:Y:S02]  /*50a0*/  @!UPT UIADD3 URZ, UPT, UPT, URZ, URZ, URZ ;  /* 0x000000fffffff290 */ /* 0x000fe4000fffe0ff */
[----:B------:R3:W-:Y:S01]  /*50b0*/  @!UP1 UTMALDG.3D [UR8], [UR6], desc[UR18] ;  /* 0x00001208060095b4 */ /* 0x0007e20008011000 */
[----:B------:R3:W-:Y:S01]  /*50c0*/  @!P4 SYNCS.ARRIVE.TRANS64.RED.A0TR RZ, [UR4+0x38], R25 ;  /* 0x00003819ffffc9a7 */ /* 0x0007e20008300404 */
[----:B------:R-:W-:Y:S01]  /*50d0*/  UPLOP3.LUT UP1, UPT, UPT, UPT, UPT, 0x80, 0x8 ;  /* 0x000000000008789c */ /* 0x000fe20003f2f070 */
[----:B------:R-:W-:Y:S01]  /*50e0*/  SYNCS.ARRIVE.TRANS64.RED.A1T0 RZ, [UR13], RZ ;  /* 0x000000ffffff79a7 */ /* 0x000fe2000810040d */
[----:B------:R-:W-:Y:S09]  /*50f0*/  @P3 BRA `(.L_x_80) ;  /* 0xfffffff0009c3947 */ /* 0x000ff2000383ffff */
[----:B------:R-:W-:-:S04]  /*5100*/  SHF.L.U32 R2, R30, 0x1f, RZ ;  /* 0x0000001f1e027819 */ /* 0x000fc800000006ff */
[----:B------:R-:W1:Y:S02]  /*5110*/  SYNCS.PHASECHK.TRANS64.TRYWAIT P0, [UR4+0x40], R2 ;  /* 0x00004002ff0075a7 */ /* 0x000e640008001104 */
[----:B-1----:R-:W-:Y:S05]  /*5120*/  @!P0 BRA `(.L_x_81) ;  /* 0x0000004000408947 */ /* 0x002fea0003800000 */
.L_x_167:
[----:B------:R-:W2:Y:S02]  /*5130*/  SYNCS.PHASECHK.TRANS64.TRYWAIT P0, [UR4+0x48], R2 ;  /* 0x00004802ff0075a7 */ /* 0x000ea40008001104 */
[----:B--2---:R-:W-:Y:S05]  /*5140*/  @!P0 BRA `(.L_x_82) ;  /* 0x0000004000508947 */ /* 0x004fea0003800000 */
.L_x_169:
[----:B------:R-:W2:Y:S02]  /*5150*/  SYNCS.PHASECHK.TRANS64.TRYWAIT P0, [UR4+0x50], R2 ;  /* 0x00005002ff0075a7 */ /* 0x000ea40008001104 */
[----:B--2---:R-:W-:Y:S05]  /*5160*/  @!P0 BRA `(.L_x_83) ;  /* 0x0000004000608947 */ /* 0x004fea0003800000 */
.L_x_171:
[----:B-1----:R-:W-:-:S07]  /*5170*/  MOV R0, UR4 ;  /* 0x0000000400007c02 */ /* 0x002fce0008000f00 */
.L_x_84:
[----:B-1----:R-:W-:-:S04]  /*5180*/  SHF.L.U32 R2, R30, 0x1f, RZ ;  /* 0x0000001f1e027819 */ /* 0x002fc800000006ff */
[----:B------:R1:W2:Y:S03]  /*5190*/  SYNCS.PHASECHK.TRANS64.TRYWAIT P0, [R0+URZ+0x58], R2 ;  /* 0x00005802000075a7 */ /* 0x0002a600080011ff */
[----:B--2---:R-:W-:Y:S05]  /*51a0*/  @!P0 NANOSLEEP.SYNCS 0x989680 ;  /* 0x009896800000895d */ /* 0x004fea0003900000 */
[----:B------:R-:W2:Y:S02]  /*51b0*/  @!P0 SYNCS.PHASECHK.TRANS64 P0, [R0+URZ+0x58], R2 ;  /* 0x00005802000085a7 */ /* 0x000ea400080010ff */
[----:B--23--:R-:W-:Y:S05]  /*51c0*/  @P0 EXIT ;  /* 0x000000000000094d */ /* 0x00cfea0003800000 */
[----:B------:R-:W-:Y:S05]  /*51d0*/  BRA `(.L_x_84) ;  /* 0xfffffffc00e87947 */ /* 0x000fea000383ffff */
.L_x_69:
[----:B------:R-:W-:-:S06]  /*51e0*/  UISETP.GE.AND UP1, UPT, UR10, 0x4, UPT ;  /* 0x000000040a00788c */ /* 0x000fcc000bf26270 */
[----:B------:R-:W-:-:S13]  /*51f0*/  PLOP3.LUT P0, PT, PT, PT, UP1, 0x80, 0x8 ;  /* 0x000000000008781c */ /* 0x000fda0003f0f018 */
[----:B------:R-:W-:Y:S05]  /*5200*/  @!P0 EXIT ;  /* 0x000000000000894d */ /* 0x000fea0003800000 */
[----:B------:R-:W-:Y:S01]  /*5210*/  BAR.SYNC.DEFER_BLOCKING 0x6, 0xa0 ;  /* 0x0182800000007b1d */ /* 0x000fe20000010000 */
[C---:B------:R-:W-:Y:S01]  /*5220*/  IMAD.SHL.U32 R4, R77.reuse, 0x20, RZ ;  /* 0x000000204d047824 */ /* 0x040fe200078e00ff */
[C---:B------:R-:W-:Y:S01]  /*5230*/  R2P PR, R77.reuse, 0x6 ;  /* 0x000000064d007804 */ /* 0x040fe20000000000 */
[C---:B------:R-:W-:Y:S01]  /*5240*/  IMAD.SHL.U32 R68, R77.reuse, 0x4, RZ ;  /* 0x000000044d447824 */ /* 0x040fe200078e00ff */
[----:B------:R-:W-:Y:S01]  /*5250*/  CS2R R72, SRZ ;  /* 0x0000000000487805 */ /* 0x000fe2000001ff00 */
[C---:B------:R-:W-:Y:S01]  /*5260*/  IMAD.U32 R32, R77.reuse, 0x10000, RZ ;  /* 0x000100004d207824 */ /* 0x040fe200078e00ff */
[----:B------:R-:W-:Y:S02]  /*5270*/  UMOV UR36, 0x400 ;  /* 0x0000040000247882 */ /* 0x000fe40000000000 */
[----:B------:R-:W1:Y:S01]  /*5280*/  LDC R67, c[0x0][0x370] ;  /* 0x0000dc00ff437b82 */ /* 0x000e620000000800 */
[----:B------:R-:W-:Y:S01]  /*5290*/  ULEA UR36, UR45, UR36, 0x18 ;  /* 0x000000242d247291 */ /* 0x000fe2000f8ec0ff */
[C---:B------:R-:W-:Y:S01]  /*52a0*/  LOP3.LUT R3, R4.reuse, 0xe0, RZ, 0xc0, !PT ;  /* 0x000000e004037812 */ /* 0x040fe200078ec0ff */
[----:B------:R-:W-:Y:S01]  /*52b0*/  IMAD.SHL.U32 R2, R77, 0x10, RZ ;  /* 0x000000104d027824 */ /* 0x000fe200078e00ff */
[----:B------:R-:W-:Y:S01]  /*52c0*/  LOP3.LUT R4, R4, 0x100, RZ, 0xc0, !PT ;  /* 0x0000010004047812 */ /* 0x000fe200078ec0ff */
[----:B------:R-:W-:Y:S01]  /*52d0*/  UIADD3 UR4, UPT, UPT, UR36, 0x400, URZ ;  /* 0x0000040024047890 */ /* 0x000fe2000fffe0ff */
[----:B------:R-:W-:Y:S01]  /*52e0*/  LOP3.LUT R68, R3, 0x1c, R68, 0xf8, !PT ;  /* 0x0000001c03447812 */ /* 0x000fe200078ef844 */
[----:B------:R-:W-:Y:S01]  /*52f0*/  IMAD.MOV.U32 R76, RZ, RZ, 0x10 ;  /* 0x00000010ff4c7424 */ /* 0x000fe200078e00ff */
[----:B------:R-:W2:Y:S01]  /*5300*/  LDC R28, c[0x0][0xb0c] ;  /* 0x0002c300ff1c7b82 */ /* 0x000ea20000000800 */
[----:B------:R-:W-:Y:S01]  /*5310*/  SHF.R.U32.HI R3, RZ, 0x2, R77 ;  /* 0x00000002ff037819 */ /* 0x000fe2000001164d */
[----:B------:R-:W-:Y:S01]  /*5320*/  IMAD.MOV.U32 R75, RZ, RZ, 0x20 ;  /* 0x00000020ff4b7424 */ /* 0x000fe200078e00ff */
[----:B------:R-:W-:Y:S01]  /*5330*/  LOP3.LUT R32, R32, 0x600000, RZ, 0xc0, !PT ;  /* 0x0060000020207812 */ /* 0x000fe200078ec0ff */
[----:B------:R-:W-:Y:S01]  /*5340*/  IMAD.MOV.U32 R74, RZ, RZ, 0x1 ;  /* 0x00000001ff4a7424 */ /* 0x000fe200078e00ff */
[----:B------:R-:W-:Y:S01]  /*5350*/  LOP3.LUT R2, R4, 0x600, R2, 0xf8, !PT ;  /* 0x0000060004027812 */ /* 0x000fe200078ef802 */
[----:B------:R-:W-:Y:S01]  /*5360*/  IMAD.MOV.U32 R31, RZ, RZ, RZ ;  /* 0x000000ffff1f7224 */ /* 0x000fe200078e00ff */
[----:B------:R-:W-:Y:S01]  /*5370*/  LOP3.LUT R68, R68, 0x4, R3, 0x78, !PT ;  /* 0x0000000444447812 */ /* 0x000fe200078e7803 */
[----:B------:R-:W4:Y:S01]  /*5380*/  LDC R65, c[0x0][0xb20] ;  /* 0x0002c800ff417b82 */ /* 0x000f220000000800 */
[----:B------:R-:W3:Y:S01]  /*5390*/  LDS R0, [UR36+0x120] ;  /* 0x00012024ff007984 */ /* 0x000ee20008000800 */
[----:B------:R-:W-:Y:S01]  /*53a0*/  LOP3.LUT R77, R77, 0x60, RZ, 0xc0, !PT ;  /* 0x000000604d4d7812 */ /* 0x000fe200078ec0ff */
[----:B------:R-:W-:Y:S01]  /*53b0*/  IMAD.MOV.U32 R80, RZ, RZ, RZ ;  /* 0x000000ffff507224 */ /* 0x000fe200078e00ff */
[----:B------:R-:W-:Y:S01]  /*53c0*/  LOP3.LUT R68, R2, R68, RZ, 0xfc, !PT ;  /* 0x0000004402447212 */ /* 0x000fe200078efcff */
[----:B------:R-:W-:Y:S01]  /*53d0*/  IMAD.U32 R70, RZ, RZ, UR4 ;  /* 0x00000004ff467e24 */ /* 0x000fe2000f8e00ff */
[----:B------:R-:W-:Y:S01]  /*53e0*/  SEL R76, R76, 0xfffffff0, !P2 ;  /* 0xfffffff04c4c7807 */ /* 0x000fe20005000000 */
[----:B------:R-:W1:Y:S01]  /*53f0*/  LDCU.64 UR50, c[0x0][0x348] ;  /* 0x00006900ff3277ac */ /* 0x000e620008000a00 */
[----:B------:R-:W1:Y:S01]  /*5400*/  LDC R27, c[0x0][0xb30] ;  /* 0x0002cc00ff1b7b82 */ /* 0x000e620000000800 */
[----:B------:R-:W-:Y:S01]  /*5410*/  SEL R75, R75, 0xffffffe0, !P1 ;  /* 0xffffffe04b4b7807 */ /* 0x000fe20004800000 */
[----:B------:R-:W1:Y:S01]  /*5420*/  LDCU.64 UR46, c[0x0][0x888] ;  /* 0x00011100ff2e77ac */ /* 0x000e620008000a00 */
[----:B------:R-:W1:Y:S05]  /*5430*/  LDCU.64 UR48, c[0x0][0x890] ;  /* 0x00011200ff3077ac */ /* 0x000e6a0008000a00 */
[----:B------:R-:W1:Y:S01]  /*5440*/  LDC.64 R60, c[0x0][0xb10] ;  /* 0x0002c400ff3c7b82 */ /* 0x000e620000000a00 */
[----:B------:R-:W-:Y:S01]  /*5450*/  UMOV UR39, URZ ;  /* 0x000000ff00277c82 */ /* 0x000fe20008000000 */
[----:B------:R-:W-:-:S06]  /*5460*/  UMOV UR37, URZ ;  /* 0x000000ff00257c82 */ /* 0x000fcc0008000000 */
[----:B------:R-:W1:Y:S08]  /*5470*/  LDC.64 R24, c[0x0][0xb18] ;  /* 0x0002c600ff187b82 */ /* 0x000e700000000a00 */
[----:B------:R-:W1:Y:S08]  /*5480*/  LDC.64 R22, c[0x0][0xb28] ;  /* 0x0002ca00ff167b82 */ /* 0x000e700000000a00 */
[----:B------:R-:W1:Y:S01]  /*5490*/  LDC.64 R58, c[0x0][0x8b0] ;  /* 0x00022c00ff3a7b82 */ /* 0x000e620000000a00 */
[----:B---3--:R-:W-:-:S07]  /*54a0*/  IMAD.IADD R32, R0, 0x1, R32 ;  /* 0x0000000100207824 */ /* 0x008fce00078e0220 */
[----:B------:R-:W3:Y:S08]  /*54b0*/  LDC.64 R56, c[0x0][0x8a8] ;  /* 0x00022a00ff387b82 */ /* 0x000ef00000000a00 */
[----:B--2-4-:R-:W1:Y:S02]  /*54c0*/  LDC R66, c[0x0][0x374] ;  /* 0x0000dd00ff427b82 */ /* 0x014e640000000800 */
.L_x_128:
[----:B------:R-:W-:Y:S02]  /*54d0*/  LEA R0, R80, UR36, 0x3 ;  /* 0x0000002450007c11 */ /* 0x000fe4000f8e18ff */
[----:B------:R-:W-:Y:S02]  /*54e0*/  SHF.L.U32 R2, R72, 0x1f, RZ ;  /* 0x0000001f48027819 */ /* 0x000fe400000006ff */
[----:B------:R-:W-:Y:S02]  /*54f0*/  LEA R16, R80, UR36, 0x4 ;  /* 0x0000002450107c11 */ /* 0x000fe4000f8e20ff */
[----:B------:R-:W2:Y:S02]  /*5500*/  SYNCS.PHASECHK.TRANS64.TRYWAIT P0, [R0+URZ+0x70], R2 ;  /* 0x00007002000075a7 */ /* 0x000ea400080011ff */
[----:B--2---:R-:W-:Y:S05]  /*5510*/  @!P0 BRA `(.L_x_85) ;  /* 0x0000003c008c8947 */ /* 0x004fea0003800000 */
.L_x_172:
[----:B------:R-:W4:Y:S01]  /*5520*/  LDC.64 R10, c[0x0][0xb10] ;  /* 0x0002c400ff0a7b82 */ /* 0x000f220000000a00 */
[----:B------:R-:W3:Y:S01]  /*5530*/  LDS.128 R16, [R16+0x100] ;  /* 0x0001000010107984 */ /* 0x000ee20000000c00 */
[----:B-1----:R-:W-:Y:S01]  /*5540*/  ISETP.NE.AND P1, PT, R27, 0x1, PT ;  /* 0x000000011b00780c */ /* 0x002fe20003f25270 */
[----:B--2---:R-:W-:Y:S01]  /*5550*/  VIADD R0, R0, 0x80 ;  /* 0x0000008000007836 */ /* 0x004fe20000000000 */
[----:B------:R-:W-:Y:S04]  /*5560*/  ISETP.GE.AND P0, PT, R26, 0x1, PT ;  /* 0x000000011a00780c */ /* 0x000fe80003f06270 */
[----:B------:R-:W1:Y:S01]  /*5570*/  LDC.64 R8, c[0x0][0xb18] ;  /* 0x0002c600ff087b82 */ /* 0x000e620000000a00 */
[----:B------:R-:W-:Y:S01]  /*5580*/  PRMT R0, RZ, 0x654, R0 ;  /* 0x00000654ff007816 */ /* 0x000fe20000000000 */
[----:B------:R-:W-:Y:S01]  /*5590*/  @!PT LDS RZ, [RZ] ;  /* 0x00000000fffff984 */ /* 0x000fe20000000800 */
[----:B------:R-:W-:Y:S01]  /*55a0*/  @!PT LDS RZ, [RZ] ;  /* 0x00000000fffff984 */ /* 0x000fe20000000800 */
[----:B------:R-:W-:Y:S01]  /*55b0*/  @!PT LDS RZ, [RZ] ;  /* 0x00000000fffff984 */ /* 0x000fe20000000800 */
[----:B------:R-:W-:Y:S01]  /*55c0*/  @!PT LDS RZ, [RZ] ;  /* 0x00000000fffff984 */ /* 0x000fe20000000800 */
[----:B------:R2:W-:Y:S06]  /*55d0*/  MEMBAR.ALL.CTA ;  /* 0x0000000000007992 */ /* 0x0005ec0000008000 */
[----:B--2---:R-:W2:Y:S01]  /*55e0*/  FENCE.VIEW.ASYNC.S ;  /* 0x00000000000073c6 */ /* 0x004ea20000000000 */
[----:B------:R-:W1:Y:S08]  /*55f0*/  @!P1 LDC R12, c[0x0][0xb20] ;  /* 0x0002c800ff0c9b82 */ /* 0x000e700000000800 */
[----:B------:R-:W1:Y:S01]  /*5600*/  @!P1 LDC R7, c[0x0][0xb0c] ;  /* 0x0002c300ff079b82 */ /* 0x000e620000000800 */
[----:B--2---:R2:W-:Y:S01]  /*5610*/  SYNCS.ARRIVE.TRANS64.RED.A1T0 RZ, [R0+URZ], RZ ;  /* 0x000000ff00ff79a7 */ /* 0x0045e200081004ff */
[----:B---3--:R-:W-:Y:S04]  /*5620*/  LOP3.LUT P4, RZ, R18, 0x1, RZ, 0xc0, !PT ;  /* 0x0000000112ff7812 */ /* 0x008fe8000788c0ff */
[----:B------:R-:W-:Y:S09]  /*5630*/  P2R R78, PR, RZ, 0x10 ;  /* 0x00000010ff4e7803 */ /* 0x000ff20000000000 */
[----:B------:R-:W-:Y:S02]  /*5640*/  @P4 MOV R30, R16 ;  /* 0x00000010001e4202 */ /* 0x000fe40000000f00 */
[----:B------:R-:W-:Y:S01]  /*5650*/  @P4 LOP3.LUT R29, R17, 0xffff, RZ, 0xc0, !PT ;  /* 0x0000ffff111d4812 */ /* 0x000fe200078ec0ff */
[----:B--2-4-:R-:W-:Y:S06]  /*5660*/  @!P0 BRA `(.L_x_86) ;  /* 0x0000000000a48947 */ /* 0x014fec0003800000 */
[----:B------:R-:W-:Y:S01]  /*5670*/  IMAD.HI.U32 R0, R66, R25, RZ ;  /* 0x0000001942007227 */ /* 0x000fe200078e00ff */
[----:B------:R-:W-:Y:S02]  /*5680*/  ISETP.NE.AND P0, PT, R24, 0x1, PT ;  /* 0x000000011800780c */ /* 0x000fe40003f05270 */
[----:B------:R-:W-:Y:S01]  /*5690*/  ISETP.NE.AND P2, PT, R26, 0x1, PT ;  /* 0x000000011a00780c */ /* 0x000fe20003f45270 */
[----:B------:R-:W-:Y:S01]  /*56a0*/  IMAD.HI.U32 R4, R67, R60, RZ ;  /* 0x0000003c43047227 */ /* 0x000fe200078e00ff */
[----:B------:R-:W-:Y:S02]  /*56b0*/  SHF.R.U32.HI R0, RZ, R65, R0 ;  /* 0x00000041ff007219 */ /* 0x000fe40000011600 */
[----:B------:R-:W-:Y:S01]  /*56c0*/  ISETP.NE.AND P3, PT, R28, 0x1, PT ;  /* 0x000000011c00780c */ /* 0x000fe20003f65270 */
[----:B------:R-:W-:Y:S01]  /*56d0*/  IMAD.HI.U32 R6, R29, R25, RZ ;  /* 0x000000191d067227 */ /* 0x000fe200078e00ff */
[-C--:B------:R-:W-:Y:S02]  /*56e0*/  SHF.R.U32.HI R4, RZ, R61.reuse, R4 ;  /* 0x0000003dff047219 */ /* 0x080fe40000011604 */
[----:B------:R-:W-:Y:S01]  /*56f0*/  SEL R0, R66, R0, !P0 ;  /* 0x0000000042007207 */ /* 0x000fe20004000000 */
[----:B------:R-:W-:Y:S01]  /*5700*/  IMAD.HI.U32 R5, R30, R60, RZ ;  /* 0x0000003c1e057227 */ /* 0x000fe200078e00ff */
[----:B------:R-:W-:Y:S03]  /*5710*/  SEL R4, R67, R4, !P3 ;  /* 0x0000000443047207 */ /* 0x000fe60005800000 */
[-C--:B------:R-:W-:Y:S01]  /*5720*/  IMAD.HI.U32 R3, R0, R22.reuse, RZ ;  /* 0x0000001600037227 */ /* 0x080fe200078e00ff */
[----:B------:R-:W-:Y:S03]  /*5730*/  SHF.R.U32.HI R5, RZ, R61, R5 ;  /* 0x0000003dff057219 */ /* 0x000fe60000011605 */
[----:B------:R-:W-:Y:S01]  /*5740*/  IMAD.HI.U32 R2, R4, R22, RZ ;  /* 0x0000001604027227 */ /* 0x000fe200078e00ff */
[----:B------:R-:W-:Y:S02]  /*5750*/  @P2 SHF.R.U32.HI R0, RZ, R23, R3 ;  /* 0x00000017ff002219 */ /* 0x000fe40000011603 */
[----:B------:R-:W-:Y:S02]  /*5760*/  SHF.R.U32.HI R3, RZ, R65, R6 ;  /* 0x00000041ff037219 */ /* 0x000fe40000011606 */
[----:B------:R-:W-:Y:S01]  /*5770*/  @P2 SHF.R.U32.HI R4, RZ, R23, R2 ;  /* 0x00000017ff042219 */ /* 0x000fe20000011602 */
[----:B------:R-:W-:Y:S01]  /*5780*/  IMAD R0, R26, R0, RZ ;  /* 0x000000001a007224 */ /* 0x000fe200078e02ff */
[----:B------:R-:W-:Y:S02]  /*5790*/  SEL R3, R29, R3, !P0 ;  /* 0x000000031d037207 */ /* 0x000fe40004000000 */
[----:B------:R-:W-:Y:S01]  /*57a0*/  SEL R2, R30, R5, !P3 ;  /* 0x000000051e027207 */ /* 0x000fe20005800000 */
[----:B------:R-:W-:Y:S01]  /*57b0*/  IMAD R5, R26, R4, RZ ;  /* 0x000000041a057224 */ /* 0x000fe200078e02ff */
[C---:B------:R-:W-:Y:S01]  /*57c0*/  ISETP.GE.AND P0, PT, R3.reuse, R0, PT ;  /* 0x000000000300720c */ /* 0x040fe20003f06270 */
[C---:B------:R-:W-:Y:S03]  /*57d0*/  IMAD.HI.U32 R0, R3.reuse, R22, RZ ;  /* 0x0000001603007227 */ /* 0x040fe600078e00ff */
[C---:B------:R-:W-:Y:S02]  /*57e0*/  ISETP.GE.OR P0, PT, R2.reuse, R5, P0 ;  /* 0x000000050200720c */ /* 0x040fe40000706670 */
[----:B------:R-:W-:Y:S04]  /*57f0*/  SHF.R.U32.HI R0, RZ, R23, R0 ;  /* 0x00000017ff007219 */ /* 0x000fe80000011600 */
[C---:B------:R-:W-:Y:S05]  /*5800*/  SEL R6, R3.reuse, R0, !P2 ;  /* 0x0000000003067207 */ /* 0x040fea0005000000 */
        /* <DEDUP_REMOVED lines=14> */
[----:B------:R-:W-:Y:S07]  /*58f0*/  IMAD R29, R3, R24, R29 ;  /* 0x00000018031d7224 */ /* 0x000fee00078e021d */
.L_x_86:
[----:B-1----:R-:W-:Y:S01]  /*5900*/  @!P1 ISETP.NE.AND P0, PT, R8, 0x1, PT ;  /* 0x000000010800980c */ /* 0x002fe20003f05270 */
[----:B------:R-:W-:Y:S01]  /*5910*/  @!P1 IMAD.HI.U32 R2, R29, R9, RZ ;  /* 0x000000091d029227 */ /* 0x000fe200078e00ff */
[----:B------:R-:W-:Y:S01]  /*5920*/  R2UR UR5, R15 ;  /* 0x000000000f0572ca */ /* 0x000fe200000e0000 */
[----:B------:R-:W-:Y:S01]  /*5930*/  BSSY.RECONVERGENT B6, `(.L_x_87) ;  /* 0x0000031000067945 */ /* 0x000fe20003800200 */
[----:B------:R-:W-:Y:S01]  /*5940*/  R2UR UR4, R14 ;  /* 0x000000000e0472ca */ /* 0x000fe200000e0000 */
[----:B------:R-:W-:Y:S01]  /*5950*/  @!P1 IMAD.HI.U32 R0, R30, R10, RZ ;  /* 0x0000000a1e009227 */ /* 0x000fe200078e00ff */
[----:B------:R-:W-:Y:S02]  /*5960*/  @!P1 SHF.R.U32.HI R2, RZ, R12, R2 ;  /* 0x0000000cff029219 */ /* 0x000fe40000011602 */
[----:B------:R-:W-:Y:S01]  /*5970*/  @!P1 ISETP.NE.AND P2, PT, R7, 0x1, PT ;  /* 0x000000010700980c */ /* 0x000fe20003f45270 */
[----:B------:R-:W-:Y:S01]  /*5980*/  VIADD R80, R80, 0x1 ;  /* 0x0000000150507836 */ /* 0x000fe20000000000 */
[----:B------:R-:W-:Y:S02]  /*5990*/  @!P1 SEL R2, R29, R2, !P0 ;  /* 0x000000021d029207 */ /* 0x000fe40004000000 */
[----:B------:R-:W-:Y:S02]  /*59a0*/  @!P1 SHF.R.U32.HI R0, RZ, R11, R0 ;  /* 0x0000000bff009219 */ /* 0x000fe40000011600 */
[----:B------:R-:W-:Y:S01]  /*59b0*/  LOP3.LUT P0, RZ, R70, 0x3f0, RZ, 0xc0, !PT ;  /* 0x000003f046ff7812 */ /* 0x000fe2000780c0ff */
[----:B------:R-:W-:Y:S01]  /*59c0*/  USHF.L.U32 UR42, UR5, 0x6, URZ ;  /* 0x00000006052a7899 */ /* 0x000fe200080006ff */
[----:B------:R-:W-:Y:S01]  /*59d0*/  @!P1 SEL R3, R30, R0, !P2 ;  /* 0x000000001e039207 */ /* 0x000fe20005000000 */
[----:B------:R-:W-:Y:S01]  /*59e0*/  USHF.L.U32 UR41, UR4, 0x7, URZ ;  /* 0x0000000704297899 */ /* 0x000fe200080006ff */
[----:B------:R-:W-:Y:S03]  /*59f0*/  @P4 SHF.R.U32.HI R71, RZ, 0x10, R17 ;  /* 0x00000010ff474819 */ /* 0x000fe60000011611 */
[----:B------:R-:W-:Y:S02]  /*5a00*/  @!P1 IMAD.IADD R0, R2, 0x1, -R3 ;  /* 0x0000000102009824 */ /* 0x000fe400078e0a03 */
[----:B------:R-:W-:Y:S02]  /*5a10*/  @!P1 IMAD.IADD R2, R3, 0x1, -R2 ;  /* 0x0000000103029824 */ /* 0x000fe400078e0a02 */
[----:B------:R-:W-:Y:S02]  /*5a20*/  @!P1 IMAD R30, R0, R7, R30 ;  /* 0x00000007001e9224 */ /* 0x000fe400078e021e */
[----:B------:R-:W-:Y:S01]  /*5a30*/  @!P1 IMAD R29, R2, R8, R29 ;  /* 0x00000008021d9224 */ /* 0x000fe200078e021d */
[----:B------:R-:W-:Y:S06]  /*5a40*/  @!P0 BRA `(.L_x_88) ;  /* 0x00000000007c8947 */ /* 0x000fec0003800000 */
[----:B------:R-:W1:Y:S01]  /*5a50*/  LDCU.64 UR8, c[0x4][0x80] ;  /* 0x01001000ff0877ac */ /* 0x000e620008000a00 */
[----:B------:R-:W-:Y:S01]  /*5a60*/  MOV R2, 0x0 ;  /* 0x0000000000027802 */ /* 0x000fe20000000f00 */
[----:B------:R-:W-:Y:S02]  /*5a70*/  HFMA2 R12, -RZ, RZ, 0, 5.9604644775390625e-08 ;  /* 0x00000001ff0c7431 */ /* 0x000fe400000001ff */
[----:B------:R-:W-:Y:S01]  /*5a80*/  IMAD.MOV.U32 R8, RZ, RZ, 0x70 ;  /* 0x00000070ff087424 */ /* 0x000fe200078e00ff */
[----:B------:R2:W3:Y:S01]  /*5a90*/  LDC.64 R14, c[0x4][R2] ;  /* 0x01000000020e7b82 */ /* 0x0004e20000000a00 */
[----:B------:R-:W4:Y:S01]  /*5aa0*/  LDCU.64 UR6, c[0x4][0x88] ;  /* 0x01001100ff0677ac */ /* 0x000f220008000a00 */
[----:B------:R-:W-:Y:S01]  /*5ab0*/  IMAD.MOV.U32 R13, RZ, RZ, RZ ;  /* 0x000000ffff0d7224 */ /* 0x000fe200078e00ff */
[----:B------:R-:W2:Y:S01]  /*5ac0*/  LDCU.64 UR4, c[0x4][0x8] ;  /* 0x01000100ff0477ac */ /* 0x000ea20008000a00 */
[----:B-1----:R-:W-:Y:S01]  /*5ad0*/  MOV R5, UR9 ;  /* 0x0000000900057c02 */ /* 0x002fe20008000f00 */
[----:B------:R-:W-:Y:S01]  /*5ae0*/  IMAD.U32 R4, RZ, RZ, UR8 ;  /* 0x00000008ff047e24 */ /* 0x000fe2000f8e00ff */
[----:B----4-:R-:W-:Y:S01]  /*5af0*/  MOV R7, UR7 ;  /* 0x0000000700077c02 */ /* 0x010fe20008000f00 */
[----:B------:R-:W-:Y:S01]  /*5b00*/  IMAD.U32 R6, RZ, RZ, UR6 ;  /* 0x00000006ff067e24 */ /* 0x000fe2000f8e00ff */
[----:B--2---:R-:W-:Y:S01]  /*5b10*/  MOV R11, UR5 ;  /* 0x00000005000b7c02 */ /* 0x004fe20008000f00 */
[----:B------:R-:W-:Y:S02]  /*5b20*/  IMAD.U32 R10, RZ, RZ, UR4 ;  /* 0x00000004ff0a7e24 */ /* 0x000fe4000f8e00ff */
[----:B------:R-:W-:Y:S07]  /*5b30*/  LEPC R20, `(.L_x_89) ;  /* 0x000000001014794e */ /* 0x000fee0000000000 */
[----:B---3-5:R-:W-:Y:S05]  /*5b40*/  CALL.ABS.NOINC R14 ;  /* 0x000000000e007343 */ /* 0x028fea0003c00000 */
.L_x_89:
[----:B------:R-:W1:Y:S01]  /*5b50*/  LDCU.64 UR8, c[0x4][0x80] ;  /* 0x01001000ff0877ac */ /* 0x000e620008000a00 */
[----:B------:R-:W2:Y:S01]  /*5b60*/  LDC.64 R2, c[0x4][R2] ;  /* 0x0100000002027b82 */ /* 0x000ea20000000a00 */
[----:B------:R-:W-:Y:S02]  /*5b70*/  HFMA2 R12, -RZ, RZ, 0, 5.9604644775390625e-08 ;  /* 0x00000001ff0c7431 */ /* 0x000fe400000001ff */
[----:B------:R-:W-:Y:S02]  /*5b80*/  IMAD.MOV.U32 R8, RZ, RZ, 0x70 ;  /* 0x00000070ff087424 */ /* 0x000fe400078e00ff */
[----:B------:R-:W-:Y:S01]  /*5b90*/  IMAD.MOV.U32 R13, RZ, RZ, RZ ;  /* 0x000000ffff0d7224 */ /* 0x000fe200078e00ff */
[----:B------:R-:W3:Y:S01]  /*5ba0*/  LDCU.64 UR6, c[0x4][0x88] ;  /* 0x01001100ff0677ac */ /* 0x000ee20008000a00 */
[----:B------:R-:W4:Y:S01]  /*5bb0*/  LDCU.64 UR4, c[0x4][0x8] ;  /* 0x01000100ff0477ac */ /* 0x000f220008000a00 */
[----:B-1----:R-:W-:Y:S02]  /*5bc0*/  MOV R4, UR8 ;  /* 0x0000000800047c02 */ /* 0x002fe40008000f00 */
[----:B------:R-:W-:Y:S02]  /*5bd0*/  MOV R5, UR9 ;  /* 0x0000000900057c02 */ /* 0x000fe40008000f00 */
[----:B---3--:R-:W-:Y:S01]  /*5be0*/  MOV R7, UR7 ;  /* 0x0000000700077c02 */ /* 0x008fe20008000f00 */
[----:B------:R-:W-:Y:S01]  /*5bf0*/  IMAD.U32 R6, RZ, RZ, UR6 ;  /* 0x00000006ff067e24 */ /* 0x000fe2000f8e00ff */
[----:B----4-:R-:W-:Y:S01]  /*5c00*/  MOV R11, UR5 ;  /* 0x00000005000b7c02 */ /* 0x010fe20008000f00 */
[----:B------:R-:W-:Y:S02]  /*5c10*/  IMAD.U32 R10, RZ, RZ, UR4 ;  /* 0x00000004ff0a7e24 */ /* 0x000fe4000f8e00ff */
[----:B------:R-:W-:Y:S07]  /*5c20*/  LEPC R20, `(.L_x_88) ;  /* 0x000000001014794e */ /* 0x000fee0000000000 */
[----:B--2---:R-:W-:Y:S05]  /*5c30*/  CALL.ABS.NOINC R2 ;  /* 0x0000000002007343 */ /* 0x004fea0003c00000 */
.L_x_88:
[----:B------:R-:W-:Y:S05]  /*5c40*/  BSYNC.RECONVERGENT B6 ;  /* 0x0000000000067941 */ /* 0x000fea0003800200 */
.L_x_87:
[----:B------:R-:W-:Y:S01]  /*5c50*/  ISETP.NE.U32.AND P4, PT, R58, RZ, PT ;  /* 0x000000ff3a00720c */ /* 0x000fe20003f85070 */
[----:B------:R-:W-:Y:S01]  /*5c60*/  UISETP.NE.AND UP2, UPT, UR44, URZ, UPT ;  /* 0x000000ff2c00728c */ /* 0x000fe2000bf45270 */
[----:B------:R-:W-:Y:S01]  /*5c70*/  ISETP.NE.U32.AND P2, PT, RZ, UR46, PT ;  /* 0x0000002eff007c0c */ /* 0x000fe2000bf45070 */
[----:B------:R-:W-:Y:S01]  /*5c80*/  UISETP.NE.U32.AND UP1, UPT, UR48, URZ, UPT ;  /* 0x000000ff3000728c */ /* 0x000fe2000bf25070 */
[----:B------:R-:W-:Y:S01]  /*5c90*/  ISETP.NE.AND.EX P4, PT, R59, RZ, PT, P4 ;  /* 0x000000ff3b00720c */ /* 0x000fe20003f85340 */
[----:B------:R-:W-:Y:S01]  /*5ca0*/  UPLOP3.LUT UP0, UPT, UPT, UPT, UPT, 0x40, 0x4 ;  /* 0x000000000004789c */ /* 0x000fe20003f0e870 */
[----:B------:R-:W-:Y:S01]  /*5cb0*/  ISETP.NE.AND.EX P2, PT, RZ, UR47, PT, P2 ;  /* 0x0000002fff007c0c */ /* 0x000fe2000bf45320 */
[----:B------:R-:W-:Y:S01]  /*5cc0*/  UISETP.NE.AND.EX UP1, UPT, UR49, URZ, UPT, UP1 ;  /* 0x000000ff3100728c */ /* 0x000fe2000bf25310 */
[----:B------:R-:W-:Y:S04]  /*5cd0*/  PLOP3.LUT P1, PT, PT, PT, UP2, 0x80, 0x8 ;  /* 0x000000000008781c */ /* 0x000fe80003f2f028 */
[----:B------:R-:W-:Y:S06]  /*5ce0*/  @UP2 UPLOP3.LUT UP0, UPT, UPT, UPT, UP1, 0x80, 0x8 ;  /* 0x000000000008289c */ /* 0x000fec0003f0f010 */
[----:B------:R-:W-:Y:S01]  /*5cf0*/  PLOP3.LUT P0, PT, PT, PT, UP0, 0x80, 0x8 ;  /* 0x000000000008781c */ /* 0x000fe20003f0f008 */
[----:B------:R-:W-:Y:S01]  /*5d00*/  @!UPT UIADD3 URZ, UPT, UPT, URZ, URZ, URZ ;  /* 0x000000fffffff290 */ /* 0x000fe2000fffe0ff */
[----:B------:R-:W-:Y:S11]  /*5d10*/  BRA.U !UP1, `(.L_x_90) ;  /* 0x0000000109387547 */ /* 0x000ff6000b800000 */
[----:B------:R-:W-:Y:S01]  /*5d20*/  UISETP.NE.U32.AND UP0, UPT, UR46, URZ, UPT ;  /* 0x000000ff2e00728c */ /* 0x000fe2000bf05070 */
[----:B------:R-:W-:Y:S02]  /*5d30*/  HFMA2 R0, -RZ, RZ, 0, 5.9604644775390625e-08 ;  /* 0x00000001ff007431 */ /* 0x000fe400000001ff */
[----:B------:R-:W-:Y:S01]  /*5d40*/  IMAD.MOV.U32 R64, RZ, RZ, 0x1 ;  /* 0x00000001ff407424 */ /* 0x000fe200078e00ff */
[----:B------:R-:W-:Y:S06]  /*5d50*/  UISETP.NE.AND.EX UP0, UPT, UR47, URZ, UPT, UP0 ;  /* 0x000000ff2f00728c */ /* 0x000fec000bf05300 */
[----:B------:R-:W-:Y:S05]  /*5d60*/  PLOP3.LUT P3, PT, PT, PT, UP0, 0x80, 0x8 ;  /* 0x000000000008781c */ /* 0x000fea0003f6f008 */
[----:B------:R-:W1:Y:S01]  /*5d70*/  @UP0 LDCU.64 UR4, c[0x0][0x888] ;  /* 0x00011100ff0407ac */ /* 0x000e620008000a00 */
[----:B------:R-:W-:Y:S07]  /*5d80*/  @UP0 UIMAD UR6, UR60, UR48, URZ ;  /* 0x000000303c0602a4 */ /* 0x000fee000f8e02ff */
[----:B------:R-:W-:Y:S01]  /*5d90*/  @!P3 PRMT R64, R0, 0x7610, R64 ;  /* 0x000076100040b816 */ /* 0x000fe20000000040 */
[----:B-1----:R-:W-:Y:S06]  /*5da0*/  @UP0 UIMAD.WIDE UR4, UR6, 0x4, UR4 ;  /* 0x00000004060408a5 */ /* 0x002fec000f8e0204 */
[----:B------:R-:W-:Y:S01]  /*5db0*/  IMAD.U32 R2, RZ, RZ, UR4 ;  /* 0x00000004ff027e24 */ /* 0x000fe2000f8e00ff */
[----:B------:R-:W-:Y:S04]  /*5dc0*/  MOV R3, UR5 ;  /* 0x0000000500037c02 */ /* 0x000fe80008000f00 */
[----:B------:R-:W1:Y:S01]  /*5dd0*/  @!UP0 LDCU UR4, c[0x0][0x880] ;  /* 0x00011000ff0487ac */ /* 0x000e620008000800 */
[----:B-----5:R2:W5:Y:S02]  /*5de0*/  @P3 LDG.E R35, desc[UR52][R2.64] ;  /* 0x0000003402233981 */ /* 0x020564000c1e1900 */
[----:B-12---:R-:W-:Y:S02]  /*5df0*/  @!P3 IMAD.U32 R35, RZ, RZ, UR4 ;  /* 0x00000004ff23be24 */ /* 0x006fe4000f8e00ff */
.L_x_90:
[----:B------:R-:W-:Y:S05]  /*5e00*/  @!P4 BRA `(.L_x_91) ;  /* 0x000000000020c947 */ /* 0x000fea0003800000 */
[----:B------:R-:W-:Y:S04]  /*5e10*/  ISETP.NE.U32.AND P3, PT, R56, RZ, PT ;  /* 0x000000ff3800720c */ /* 0x000fe80003f65070 */
[----:B------:R-:W-:Y:S11]  /*5e20*/  ISETP.NE.AND.EX P3, PT, R57, RZ, PT, P3 ;  /* 0x000000ff3900720c */ /* 0x000ff60003f65330 */
[----:B------:R-:W-:Y:S02]  /*5e30*/  @!UPT UIADD3 URZ, UPT, UPT, URZ, URZ, URZ ;  /* 0x000000fffffff290 */ /* 0x000fe4000fffe0ff */
[----:B------:R-:W1:Y:S01]  /*5e40*/  @P3 LDC.64 R2, c[0x0][0x8a8] ;  /* 0x00022a00ff023b82 */ /* 0x000e620000000a00 */
[----:B------:R-:W-:Y:S04]  /*5e50*/  @P3 IMAD R0, R58, UR60, RZ ;  /* 0x0000003c3a003c24 */ /* 0x000fe8000f8e02ff */
[----:B-1----:R-:W-:Y:S05]  /*5e60*/  @P3 IMAD.WIDE R2, R0, 0x4, R2 ;  /* 0x0000000400023825 */ /* 0x002fea00078e0202 */
[----:B-----5:R1:W5:Y:S02]  /*5e70*/  @P3 LDG.E R33, desc[UR52][R2.64] ;  /* 0x0000003402213981 */ /* 0x020364000c1e1900 */
[----:B-1----:R-:W2:Y:S02]  /*5e80*/  @!P3 LDC R33, c[0x0][0x8a0] ;  /* 0x00022800ff21bb82 */ /* 0x002ea40000000800 */
.L_x_91:
[----:B-----5:R-:W-:Y:S01]  /*5e90*/  FSETP.NEU.AND P3, PT, R35, RZ, PT ;  /* 0x000000ff2300720b */ /* 0x020fe20003f6d000 */
[----:B------:R-:W-:Y:S01]  /*5ea0*/  IMAD.SHL.U32 R88, R68, 0x4, RZ ;  /* 0x0000000444587824 */ /* 0x000fe200078e00ff */
[----:B------:R-:W-:Y:S01]  /*5eb0*/  SEL R4, RZ, 0xffffffff, P2 ;  /* 0xffffffffff047807 */ /* 0x000fe20001000000 */
[----:B------:R-:W-:Y:S01]  /*5ec0*/  BSSY B1, `(.L_x_92) ;  /* 0x0000043000017945 */ /* 0x000fe20003800000 */
[----:B------:R-:W-:Y:S01]  /*5ed0*/  @P1 LOP3.LUT P2, RZ, R64, 0xff, RZ, 0xc0, !PT ;  /* 0x000000ff40ff1812 */ /* 0x000fe2000784c0ff */
[----:B------:R-:W-:Y:S01]  /*5ee0*/  VIADD R83, R88, UR36 ;  /* 0x0000002458537c36 */ /* 0x000fe20008000000 */
[----:B------:R-:W-:Y:S01]  /*5ef0*/  @P1 SEL R0, RZ, 0xffffffff, P3 ;  /* 0xffffffffff001807 */ /* 0x000fe20001800000 */
[----:B------:R-:W-:Y:S01]  /*5f00*/  IMAD.MOV.U32 R89, RZ, RZ, 0x1 ;  /* 0x00000001ff597424 */ /* 0x000fe200078e00ff */
[----:B------:R-:W-:Y:S01]  /*5f10*/  LOP3.LUT R74, R74, 0x1, RZ, 0x3c, !PT ;  /* 0x000000014a4a7812 */ /* 0x000fe200078e3cff */
[----:B------:R-:W-:Y:S01]  /*5f20*/  IMAD.MOV.U32 R87, RZ, RZ, RZ ;  /* 0x000000ffff577224 */ /* 0x000fe200078e00ff */
[----:B------:R-:W-:Y:S02]  /*5f30*/  @P0 SEL R0, R4, R0, !P2 ;  /* 0x0000000004000207 */ /* 0x000fe40005000000 */
[----:B------:R-:W-:Y:S02]  /*5f40*/  CS2R R46, SRZ ;  /* 0x00000000002e7805 */ /* 0x000fe4000001ff00 */
[----:B------:R-:W-:Y:S02]  /*5f50*/  LEA R84, R31, UR36, 0x3 ;  /* 0x000000241f547c11 */ /* 0x000fe4000f8e18ff */
[----:B------:R-:W-:Y:S02]  /*5f60*/  CS2R R44, SRZ ;  /* 0x00000000002c7805 */ /* 0x000fe4000001ff00 */
[----:B------:R-:W-:Y:S02]  /*5f70*/  @P1 LOP3.LUT R0, R0, 0x1, RZ, 0xc0, !PT ;  /* 0x0000000100001812 */ /* 0x000fe400078ec0ff */
[----:B------:R-:W-:Y:S02]  /*5f80*/  CS2R R42, SRZ ;  /* 0x00000000002a7805 */ /* 0x000fe4000001ff00 */
[----:B------:R-:W-:Y:S02]  /*5f90*/  SHF.L.U32 R2, R73, 0x1f, RZ ;  /* 0x0000001f49027819 */ /* 0x000fe400000006ff */
[----:B------:R-:W-:Y:S02]  /*5fa0*/  CS2R R40, SRZ ;  /* 0x0000000000287805 */ /* 0x000fe4000001ff00 */
[----:B------:R-:W-:Y:S02]  /*5fb0*/  ISETP.NE.U32.OR P6, PT, R0, 0x1, !P1 ;  /* 0x000000010000780c */ /* 0x000fe40004fc5470 */
[----:B------:R-:W-:Y:S02]  /*5fc0*/  CS2R R50, SRZ ;  /* 0x0000000000327805 */ /* 0x000fe4000001ff00 */
[----:B------:R-:W-:Y:S02]  /*5fd0*/  PLOP3.LUT P2, PT, PT, PT, UP1, 0x80, 0x8 ;  /* 0x000000000008781c */ /* 0x000fe40003f4f018 */
[----:B------:R-:W-:Y:S02]  /*5fe0*/  CS2R R48, SRZ ;  /* 0x0000000000307805 */ /* 0x000fe4000001ff00 */
[----:B------:R-:W-:Y:S02]  /*5ff0*/  LEA.HI R34, R31, R31, RZ, 0x1 ;  /* 0x0000001f1f227211 */ /* 0x000fe400078f08ff */
[----:B------:R-:W-:Y:S02]  /*6000*/  CS2R R54, SRZ ;  /* 0x0000000000367805 */ /* 0x000fe4000001ff00 */
[----:B------:R-:W-:Y:S02]  /*6010*/  LOP3.LUT P4, R79, R64, 0xff, RZ, 0xc0, !PT ;  /* 0x000000ff404f7812 */ /* 0x000fe4000788c0ff */
[----:B------:R-:W-:Y:S02]  /*6020*/  CS2R R52, SRZ ;  /* 0x0000000000347805 */ /* 0x000fe4000001ff00 */
[----:B------:R-:W-:Y:S01]  /*6030*/  SEL R3, RZ, 0xffffffff, P3 ;  /* 0xffffffffff037807 */ /* 0x000fe20001800000 */
[----:B------:R-:W-:Y:S01]  /*6040*/  VIADD R85, R83, 0x400 ;  /* 0x0000040053557836 */ /* 0x000fe20000000000 */
[----:B------:R-:W-:Y:S01]  /*6050*/  P2R R81, PR, RZ, 0x40 ;  /* 0x00000040ff517803 */ /* 0x000fe20000000000 */
[----:B------:R-:W-:Y:S01]  /*6060*/  IMAD.IADD R82, R75, 0x1, R83 ;  /* 0x000000014b527824 */ /* 0x000fe200078e0253 */
[----:B------:R-:W-:Y:S02]  /*6070*/  @P6 SHF.L.U32 R0, R74, 0x1f, RZ ;  /* 0x0000001f4a006819 */ /* 0x000fe400000006ff */
[----:B------:R-:W-:Y:S02]  /*6080*/  @P2 SEL R3, R4, R3, !P4 ;  /* 0x0000000304032207 */ /* 0x000fe40006000000 */
[----:B------:R1:W3:Y:S02]  /*6090*/  @P6 SYNCS.PHASECHK.TRANS64.TRYWAIT P1, [UR36+0x20], R0 ;  /* 0x00002000ff0065a7 */ /* 0x0002e40008021124 */
[----:B------:R-:W-:Y:S04]  /*60a0*/  LOP3.LUT R3, R3, 0x1, RZ, 0xc0, !PT ;  /* 0x0000000103037812 */ /* 0x000fe800078ec0ff */
[----:B------:R-:W-:Y:S04]  /*60b0*/  ISETP.NE.U32.AND P5, PT, R3, 0x1, PT ;  /* 0x000000010300780c */ /* 0x000fe80003fa5070 */
[----:B------:R-:W-:Y:S01]  /*60c0*/  P2R R90, PR, RZ, 0x20 ;  /* 0x00000020ff5a7803 */ /* 0x000fe20000000000 */
[----:B------:R4:W2:Y:S01]  /*60d0*/  SYNCS.PHASECHK.TRANS64.TRYWAIT P0, [R84+URZ+0x90], R2 ;  /* 0x00009002540075a7 */ /* 0x0008a200080011ff */
[C---:B-1----:R-:W-:Y:S01]  /*60e0*/  IMAD.SHL.U32 R0, R34.reuse, 0x40, RZ ;  /* 0x0000004022007824 */ /* 0x042fe200078e00ff */
[----:B------:R-:W-:Y:S04]  /*60f0*/  LOP3.LUT R34, R34, 0xffe, RZ, 0xc0, !PT ;  /* 0x00000ffe22227812 */ /* 0x000fe800078ec0ff */
[----:B------:R-:W-:Y:S01]  /*6100*/  LOP3.LUT R0, R0, 0xffffff80, RZ, 0xc0, !PT ;  /* 0xffffff8000007812 */ /* 0x000fe200078ec0ff */
[----:B------:R-:W-:Y:S04]  /*6110*/  IMAD.IADD R34, R31, 0x1, -R34 ;  /* 0x000000011f227824 */ /* 0x000fe800078e0a22 */
[----:B------:R-:W-:Y:S04]  /*6120*/  IMAD.IADD R0, R32, 0x1, R0 ;  /* 0x0000000120007824 */ /* 0x000fe800078e0200 */
[----:B------:R-:W-:Y:S01]  /*6130*/  IMAD R34, R34, 0x100000, R0 ;  /* 0x0010000022227824 */ /* 0x000fe200078e0200 */
[----:B---3--:R-:W-:Y:S01]  /*6140*/  @P6 SEL R89, RZ, 0x1, !P1 ;  /* 0x00000001ff596807 */ /* 0x008fe20004800000 */
[----:B----4-:R-:W-:Y:S06]  /*6150*/  @!P6 BRA `(.L_x_93) ;  /* 0x000000000064e947 */ /* 0x010fec0003800000 */
[----:B------:R-:W-:Y:S01]  /*6160*/  @P5 IMAD R5, R76, 0x4, R85 ;  /* 0x000000044c055824 */ /* 0x000fe200078e0255 */
[----:B------:R-:W-:Y:S01]  /*6170*/  ISETP.NE.AND P1, PT, R89, RZ, PT ;  /* 0x000000ff5900720c */ /* 0x000fe20003f25270 */
[----:B------:R-:W-:Y:S01]  /*6180*/  IMAD.MOV.U32 R46, RZ, RZ, RZ ;  /* 0x000000ffff2e7224 */ /* 0x000fe200078e00ff */
[----:B------:R-:W-:Y:S01]  /*6190*/  BSSY B0, `(.L_x_94) ;  /* 0x000000d000007945 */ /* 0x000fe20003800000 */
[----:B------:R-:W-:Y:S01]  /*61a0*/  @P5 IMAD.IADD R4, R75, 0x1, R5 ;  /* 0x000000014b045824 */ /* 0x000fe200078e0205 */
[----:B------:R-:W-:Y:S02]  /*61b0*/  CS2R R42, SRZ ;  /* 0x00000000002a7805 */ /* 0x000fe4000001ff00 */
[----:B------:R-:W-:Y:S02]  /*61c0*/  CS2R R40, SRZ ;  /* 0x0000000000287805 */ /* 0x000fe4000001ff00 */
[----:B------:R-:W-:Y:S02]  /*61d0*/  CS2R R44, SRZ ;  /* 0x00000000002c7805 */ /* 0x000fe4000001ff00 */
[----:B------:R-:W-:Y:S02]  /*61e0*/  CS2R R54, SRZ ;  /* 0x0000000000367805 */ /* 0x000fe4000001ff00 */
[----:B------:R-:W-:Y:S02]  /*61f0*/  CS2R R52, SRZ ;  /* 0x0000000000347805 */ /* 0x000fe4000001ff00 */
[----:B------:R-:W-:Y:S02]  /*6200*/  CS2R R50, SRZ ;  /* 0x0000000000327805 */ /* 0x000fe4000001ff00 */
[----:B------:R-:W-:Y:S01]  /*6210*/  CS2R R48, SRZ ;  /* 0x0000000000307805 */ /* 0x000fe2000001ff00 */
[----:B------:R-:W-:Y:S06]  /*6220*/  @P1 BRA `(.L_x_95) ;  /* 0x00000000000c1947 */ /* 0x000fec0003800000 */
[----:B------:R-:W-:Y:S04]  /*6230*/  SHF.L.U32 R3, R74, 0x1f, RZ ;  /* 0x0000001f4a037819 */ /* 0x000fe800000006ff */
[----:B------:R-:W1:Y:S02]  /*6240*/  SYNCS.PHASECHK.TRANS64.TRYWAIT P1, [UR36+0x20], R3 ;  /* 0x00002003ff0075a7 */ /* 0x000e640008021124 */
[----:B-1----:R-:W-:Y:S05]  /*6250*/  @!P1 BRA `(.L_x_96) ;  /* 0x0000003000509947 */ /* 0x002fea0003800000 */
.L_x_95:
[----:B------:R-:W-:Y:S05]  /*6260*/  BSYNC B0 ;  /* 0x0000000000007941 */ /* 0x000fea0003800000 */
.L_x_94:
[----:B------:R-:W-:Y:S01]  /*6270*/  ISETP.NE.AND P1, PT, R90, RZ, PT ;  /* 0x000000ff5a00720c */ /* 0x000fe20003f25270 */
[----:B------:R-:W-:Y:S11]  /*6280*/  HFMA2 R87, -RZ, RZ, 0, 5.9604644775390625e-08 ;  /* 0x00000001ff577431 */ /* 0x000ff600000001ff */
[----:B------:R-:W-:Y:S01]  /*6290*/  @!UPT UIADD3 URZ, UPT, UPT, URZ, URZ, URZ ;  /* 0x000000fffffff290 */ /* 0x000fe2000fffe0ff */
[----:B------:R-:W-:Y:S05]  /*62a0*/  @P1 WARPSYNC.ALL ;  /* 0x0000000000001948 */ /* 0x000fea0003800000 */
[----:B------:R3:W4:Y:S04]  /*62b0*/  @P1 LDSM.16.M88.4 R40, [R5] ;  /* 0x000000000528183b */ /* 0x0007280000000200 */
[----:B------:R3:W1:Y:S04]  /*62c0*/  @P1 LDSM.16.M88.4 R44, [R4] ;  /* 0x00000000042c183b */ /* 0x0006680000000200 */
[----:B------:R3:W1:Y:S04]  /*62d0*/  @P1 LDSM.16.M88.4 R52, [R88+UR36+0x400] ;  /* 0x000400245834183b */ /* 0x0006680008000200 */
[----:B------:R3:W1:Y:S02]  /*62e0*/  @P1 LDSM.16.M88.4 R48, [R82+0x400] ;  /* 0x000400005230183b */ /* 0x0006640000000200 */
.L_x_93:
[----:B------:R-:W-:Y:S05]  /*62f0*/  BSYNC B1 ;  /* 0x0000000000017941 */ /* 0x000fea0003800000 */
.L_x_92:
[----:B-1----:R-:W-:Y:S04]  /*6300*/  SHF.R.U32.HI R0, RZ, 0x15, R34 ;  /* 0x00000015ff007819 */ /* 0x002fe80000011622 */
[----:B------:R-:W-:Y:S01]  /*6310*/  LOP3.LUT P1, RZ, R0, 0x3, R69, 0x48, !PT ;  /* 0x0000000300ff7812 */ /* 0x000fe20007824845 */
[----:B------:R-:W-:Y:S01]  /*6320*/  @!UPT UIADD3 URZ, UPT, UPT, URZ, URZ, URZ ;  /* 0x000000fffffff290 */ /* 0x000fe2000fffe0ff */
[----:B--2---:R-:W-:Y:S11]  /*6330*/  @P0 BRA `(.L_x_97) ;  /* 0x0000000000080947 */ /* 0x004ff60003800000 */
[----:B------:R-:W1:Y:S02]  /*6340*/  SYNCS.PHASECHK.TRANS64.TRYWAIT P0, [R84+URZ+0x90], R2 ;  /* 0x00009002540075a7 */ /* 0x000e6400080011ff */
[----:B-1----:R-:W-:Y:S05]  /*6350*/  @!P0 BRA `(.L_x_98) ;  /* 0x0000003000288947 */ /* 0x002fea0003800000 */
.L_x_97:
[----:B------:R-:W-:Y:S05]  /*6360*/  @!P1 BRA `(.L_x_99) ;  /* 0x0000000000409947 */ /* 0x000fea0003800000 */
[----:B------:R-:W3:Y:S01]  /*6370*/  LDCU.64 UR8, c[0x4][0x70] ;  /* 0x01000e00ff0877ac */ /* 0x000ee20008000a00 */
[----:B------:R-:W-:Y:S01]  /*6380*/  MOV R3, 0x0 ;  /* 0x0000000000037802 */ /* 0x000fe20000000f00 */
[----:B------:R-:W-:Y:S02]  /*6390*/  HFMA2 R12, -RZ, RZ, 0, 5.9604644775390625e-08 ;  /* 0x00000001ff0c7431 */ /* 0x000fe400000001ff */
[----:B------:R-:W-:Y:S02]  /*63a0*/  IMAD.MOV.U32 R8, RZ, RZ, 0x192 ;  /* 0x00000192ff087424 */ /* 0x000fe400078e00ff */
[----:B------:R-:W-:Y:S01]  /*63b0*/  IMAD.MOV.U32 R13, RZ, RZ, RZ ;  /* 0x000000ffff0d7224 */ /* 0x000fe200078e00ff */
[----:B------:R-:W2:Y:S01]  /*63c0*/  LDCU.64 UR6, c[0x4][0x78] ;  /* 0x01000f00ff0677ac */ /* 0x000ea20008000a00 */
[----:B-1----:R-:W1:Y:S01]  /*63d0*/  LDC.64 R2, c[0x4][R3] ;  /* 0x0100000003027b82 */ /* 0x002e620000000a00 */
[----:B------:R-:W5:Y:S01]  /*63e0*/  LDCU.64 UR4, c[0x4][0x10] ;  /* 0x01000200ff0477ac */ /* 0x000f620008000a00 */
[----:B---3--:R-:W-:Y:S01]  /*63f0*/  MOV R5, UR9 ;  /* 0x0000000900057c02 */ /* 0x008fe20008000f00 */
[----:B------:R-:W-:Y:S01]  /*6400*/  IMAD.U32 R4, RZ, RZ, UR8 ;  /* 0x00000008ff047e24 */ /* 0x000fe2000f8e00ff */
[----:B--2---:R-:W-:Y:S01]  /*6410*/  MOV R7, UR7 ;  /* 0x0000000700077c02 */ /* 0x004fe20008000f00 */
[----:B------:R-:W-:Y:S01]  /*6420*/  IMAD.U32 R6, RZ, RZ, UR6 ;  /* 0x00000006ff067e24 */ /* 0x000fe2000f8e00ff */
[----:B-----5:R-:W-:Y:S01]  /*6430*/  MOV R11, UR5 ;  /* 0x00000005000b7c02 */ /* 0x020fe20008000f00 */
[----:B------:R-:W-:Y:S02]  /*6440*/  IMAD.U32 R10, RZ, RZ, UR4 ;  /* 0x00000004ff0a7e24 */ /* 0x000fe4000f8e00ff */
[----:B------:R-:W-:Y:S07]  /*6450*/  LEPC R20, `(.L_x_99) ;  /* 0x000000001014794e */ /* 0x000fee0000000000 */
[----:B-1--4-:R-:W-:Y:S05]  /*6460*/  CALL.ABS.NOINC R2 ;  /* 0x0000000002007343 */ /* 0x012fea0003c00000 */
.L_x_99:
[----:B------:R-:W-:Y:S01]  /*6470*/  LOP3.LUT R20, R52, 0xffffe000, RZ, 0xc0, !PT ;  /* 0xffffe00034147812 */ /* 0x000fe200078ec0ff */
[----:B------:R-:W-:Y:S05]  /*6480*/  WARPSYNC.ALL ;  /* 0x0000000000007948 */ /* 0x000fea0003800000 */
[----:B------:R-:W-:Y:S01]  /*6490*/  R2UR UR4, R34 ;  /* 0x00000000220472ca */ /* 0x000fe200000e0000 */
[----:B------:R-:W-:Y:S01]  /*64a0*/  IMAD.SHL.U32 R91, R76, 0x4, RZ ;  /* 0x000000044c5b7824 */ /* 0x000fe200078e00ff */
[----:B------:R-:W-:Y:S01]  /*64b0*/  LOP3.LUT R21, R53, 0xffffe000, RZ, 0xc0, !PT ;  /* 0xffffe00035157812 */ /* 0x000fe200078ec0ff */
[----:B------:R-:W-:Y:S01]  /*64c0*/  BSSY.RECONVERGENT B0, `(.L_x_100) ;  /* 0x0000059000007945 */ /* 0x000fe20003800200 */
[----:B------:R-:W-:Y:S02]  /*64d0*/  ISETP.NE.AND P0, PT, R77, RZ, PT ;  /* 0x000000ff4d00720c */ /* 0x000fe40003f05270 */
[----:B------:R-:W-:Y:S05]  /*64e0*/  IADD3 R85, PT, PT, R85, R91, RZ ;  /* 0x0000005b55557210 */ /* 0x000fea0007ffe0ff */
[----:B------:R-:W-:Y:S02]  /*64f0*/  IMAD.IADD R86, R75, 0x1, R85 ;  /* 0x000000014b567824 */ /* 0x000fe400078e0255 */
[----:B---3--:R-:W2:Y:S02]  /*6500*/  LDTM.16dp128bit.x8 R4, tmem[UR4] ;  /* 0x00000004000479ee */ /* 0x008ea40008180000 */
[C---:B--2---:R-:W-:Y:S01]  /*6510*/  FMUL R0, R33.reuse, R4 ;  /* 0x0000000421007220 */ /* 0x044fe20000400000 */
[C---:B-1----:R-:W-:Y:S01]  /*6520*/  FMUL R2, R33.reuse, R5 ;  /* 0x0000000521027220 */ /* 0x042fe20000400000 */
[C---:B------:R-:W-:Y:S01]  /*6530*/  FMUL R3, R33.reuse, R6 ;  /* 0x0000000621037220 */ /* 0x040fe20000400000 */
[----:B------:R-:W-:Y:S01]  /*6540*/  FMUL R4, R33, R8 ;  /* 0x0000000821047220 */ /* 0x000fe20000400000 */
[C---:B------:R-:W-:Y:S01]  /*6550*/  FFMA R36, R35.reuse, R20, R0 ;  /* 0x0000001423247223 */ /* 0x040fe20000000000 */
[----:B------:R-:W-:Y:S01]  /*6560*/  LOP3.LUT R0, R54, 0xffffe000, RZ, 0xc0, !PT ;  /* 0xffffe00036007812 */ /* 0x000fe200078ec0ff */
[----:B------:R-:W-:Y:S01]  /*6570*/  FFMA R37, R35, R21, R2 ;  /* 0x0000001523257223 */ /* 0x000fe20000000002 */
[----:B------:R-:W-:Y:S01]  /*6580*/  LOP3.LUT R2, R55, 0xffffe000, RZ, 0xc0, !PT ;  /* 0xffffe00037027812 */ /* 0x000fe200078ec0ff */
[C---:B------:R-:W-:Y:S01]  /*6590*/  FMUL R5, R33.reuse, R9 ;  /* 0x0000000921057220 */ /* 0x040fe20000400000 */
[----:B------:R-:W-:Y:S01]  /*65a0*/  F2FP.TF32.F32.PACK_B R36, R36 ;  /* 0x00000024ff24723e */ /* 0x000fe200024050ff */
[C---:B------:R-:W-:Y:S01]  /*65b0*/  FMUL R8, R33.reuse, R12 ;  /* 0x0000000c21087220 */ /* 0x040fe20000400000 */
[----:B------:R-:W-:Y:S01]  /*65c0*/  F2FP.TF32.F32.PACK_B R37, R37 ;  /* 0x00000025ff25723e */ /* 0x000fe200024050ff */
[C---:B------:R-:W-:Y:S01]  /*65d0*/  FMUL R9, R33.reuse, R13 ;  /* 0x0000000d21097220 */ /* 0x040fe20000400000 */
[C---:B------:R-:W-:Y:S01]  /*65e0*/  FMUL R12, R33.reuse, R16 ;  /* 0x00000010210c7220 */ /* 0x040fe20000400000 */
[----:B------:R-:W-:Y:S01]  /*65f0*/  LOP3.LUT R16, R48, 0xffffe000, RZ, 0xc0, !PT ;  /* 0xffffe00030107812 */ /* 0x000fe200078ec0ff */
[C---:B------:R-:W-:Y:S01]  /*6600*/  FMUL R7, R33.reuse, R7 ;  /* 0x0000000721077220 */ /* 0x040fe20000400000 */
[----:B------:R-:W-:Y:S01]  /*6610*/  FMUL R13, R33, R17 ;  /* 0x00000011210d7220 */ /* 0x000fe20000400000 */
[----:B------:R-:W-:Y:S01]  /*6620*/  LOP3.LUT R17, R49, 0xffffe000, RZ, 0xc0, !PT ;  /* 0xffffe00031117812 */ /* 0x000fe200078ec0ff */
[----:B------:R-:W-:Y:S01]  /*6630*/  FFMA R38, R35, R0, R3 ;  /* 0x0000000023267223 */ /* 0x000fe20000000003 */
[----:B------:R-:W-:Y:S01]  /*6640*/  LOP3.LUT R0, R50, 0xffffe000, RZ, 0xc0, !PT ;  /* 0xffffe00032007812 */ /* 0x000fe200078ec0ff */
[----:B------:R-:W-:Y:S01]  /*6650*/  FMUL R6, R33, R10 ;  /* 0x0000000a21067220 */ /* 0x000fe20000400000 */
[----:B----4-:R-:W-:Y:S01]  /*6660*/  LOP3.LUT R3, R41, 0xffffe000, RZ, 0xc0, !PT ;  /* 0xffffe00029037812 */ /* 0x010fe200078ec0ff */
[----:B------:R-:W-:Y:S01]  /*6670*/  FFMA R39, R35, R2, R7 ;  /* 0x0000000223277223 */ /* 0x000fe20000000007 */
[----:B------:R-:W-:Y:S01]  /*6680*/  LOP3.LUT R2, R51, 0xffffe000, RZ, 0xc0, !PT ;  /* 0xffffe00033027812 */ /* 0x000fe200078ec0ff */
[C---:B------:R-:W-:Y:S01]  /*6690*/  FFMA R4, R35.reuse, R16, R4 ;  /* 0x0000001023047223 */ /* 0x040fe20000000004 */
[----:B------:R-:W-:Y:S01]  /*66a0*/  LOP3.LUT R16, R42, 0xffffe000, RZ, 0xc0, !PT ;  /* 0xffffe0002a107812 */ /* 0x000fe200078ec0ff */
[C---:B------:R-:W-:Y:S01]  /*66b0*/  FFMA R5, R35.reuse, R17, R5 ;  /* 0x0000001123057223 */ /* 0x040fe20000000005 */
[----:B------:R-:W-:Y:S01]  /*66c0*/  F2FP.TF32.F32.PACK_B R38, R38 ;  /* 0x00000026ff26723e */ /* 0x000fe200024050ff */
[----:B------:R-:W-:Y:S01]  /*66d0*/  FFMA R6, R35, R0, R6 ;  /* 0x0000000023067223 */ /* 0x000fe20000000006 */
[----:B------:R-:W-:Y:S01]  /*66e0*/  LOP3.LUT R0, R40, 0xffffe000, RZ, 0xc0, !PT ;  /* 0xffffe00028007812 */ /* 0x000fe200078ec0ff */
[C---:B------:R-:W-:Y:S01]  /*66f0*/  FMUL R11, R33.reuse, R11 ;  /* 0x0000000b210b7220 */ /* 0x040fe20000400000 */
[----:B------:R-:W-:Y:S01]  /*6700*/  F2FP.TF32.F32.PACK_B R39, R39 ;  /* 0x00000027ff27723e */ /* 0x000fe200024050ff */
[----:B------:R-:W-:Y:S01]  /*6710*/  FMUL R10, R33, R14 ;  /* 0x0000000e210a7220 */ /* 0x000fe20000400000 */
[----:B------:R-:W-:Y:S01]  /*6720*/  F2FP.TF32.F32.PACK_B R4, R4 ;  /* 0x00000004ff04723e */ /* 0x000fe200024050ff */
[----:B------:R-:W-:Y:S01]  /*6730*/  FFMA R7, R35, R2, R11 ;  /* 0x0000000223077223 */ /* 0x000fe2000000000b */
[----:B------:R-:W-:Y:S01]  /*6740*/  LOP3.LUT R2, R43, 0xffffe000, RZ, 0xc0, !PT ;  /* 0xffffe0002b027812 */ /* 0x000fe200078ec0ff */
[----:B------:R-:W-:Y:S01]  /*6750*/  FFMA R8, R35, R0, R8 ;  /* 0x0000000023087223 */ /* 0x000fe20000000008 */
[----:B------:R-:W-:Y:S01]  /*6760*/  LOP3.LUT R0, R44, 0xffffe000, RZ, 0xc0, !PT ;  /* 0xffffe0002c007812 */ /* 0x000fe200078ec0ff */
[----:B------:R1:W-:Y:S01]  /*6770*/  STSM.16.M88.4 [R83+0x400], R36 ;  /* 0x0004002453007844 */ /* 0x0003e20000000200 */
[----:B------:R-:W-:Y:S01]  /*6780*/  F2FP.TF32.F32.PACK_B R5, R5 ;  /* 0x00000005ff05723e */ /* 0x000fe200024050ff */
[----:B------:R-:W-:Y:S01]  /*6790*/  FMUL R15, R33, R15 ;  /* 0x0000000f210f7220 */ /* 0x000fe20000400000 */
[----:B------:R-:W-:Y:S01]  /*67a0*/  F2FP.TF32.F32.PACK_B R6, R6 ;  /* 0x00000006ff06723e */ /* 0x000fe200024050ff */
[C---:B------:R-:W-:Y:S01]  /*67b0*/  FFMA R9, R35.reuse, R3, R9 ;  /* 0x0000000323097223 */ /* 0x040fe20000000009 */
[C---:B------:R-:W-:Y:S01]  /*67c0*/  FFMA R10, R35.reuse, R16, R10 ;  /* 0x00000010230a7223 */ /* 0x040fe2000000000a */
[----:B------:R-:W-:Y:S01]  /*67d0*/  FFMA R11, R35, R2, R15 ;  /* 0x00000002230b7223 */ /* 0x000fe2000000000f */
[----:B------:R-:W-:Y:S01]  /*67e0*/  LOP3.LUT R2, R45, 0xffffe000, RZ, 0xc0, !PT ;  /* 0xffffe0002d027812 */ /* 0x000fe200078ec0ff */
[----:B------:R-:W-:Y:S01]  /*67f0*/  FFMA R12, R35, R0, R12 ;  /* 0x00000000230c7223 */ /* 0x000fe2000000000c */
[----:B------:R-:W-:Y:S01]  /*6800*/  LOP3.LUT R3, R46, 0xffffe000, RZ, 0xc0, !PT ;  /* 0xffffe0002e037812 */ /* 0x000fe200078ec0ff */
[----:B------:R-:W-:Y:S01]  /*6810*/  FMUL R14, R33, R18 ;  /* 0x00000012210e7220 */ /* 0x000fe20000400000 */
[----:B------:R-:W-:Y:S01]  /*6820*/  LOP3.LUT R0, R47, 0xffffe000, RZ, 0xc0, !PT ;  /* 0xffffe0002f007812 */ /* 0x000fe200078ec0ff */
[----:B------:R-:W-:Y:S01]  /*6830*/  FMUL R19, R33, R19 ;  /* 0x0000001321137220 */ /* 0x000fe20000400000 */
[----:B------:R-:W-:Y:S01]  /*6840*/  F2FP.TF32.F32.PACK_B R7, R7 ;  /* 0x00000007ff07723e */ /* 0x000fe200024050ff */
[C---:B------:R-:W-:Y:S01]  /*6850*/  FFMA R13, R35.reuse, R2, R13 ;  /* 0x00000002230d7223 */ /* 0x040fe2000000000d */
[C---:B------:R-:W-:Y:S01]  /*6860*/  FFMA R14, R35.reuse, R3, R14 ;  /* 0x00000003230e7223 */ /* 0x040fe2000000000e */
[----:B------:R-:W-:Y:S01]  /*6870*/  FFMA R15, R35, R0, R19 ;  /* 0x00000000230f7223 */ /* 0x000fe20000000013 */
[----:B------:R-:W-:Y:S01]  /*6880*/  F2FP.TF32.F32.PACK_B R8, R8 ;  /* 0x00000008ff08723e */ /* 0x000fe200024050ff */
[----:B------:R1:W-:Y:S01]  /*6890*/  STSM.16.M88.4 [R82+0x400], R4 ;  /* 0x0004000452007844 */ /* 0x0003e20000000200 */
[----:B------:R-:W-:Y:S02]  /*68a0*/  F2FP.TF32.F32.PACK_B R9, R9 ;  /* 0x00000009ff09723e */ /* 0x000fe400024050ff */
[----:B------:R-:W-:Y:S02]  /*68b0*/  F2FP.TF32.F32.PACK_B R10, R10 ;  /* 0x0000000aff0a723e */ /* 0x000fe400024050ff */
[----:B------:R-:W-:Y:S02]  /*68c0*/  F2FP.TF32.F32.PACK_B R11, R11 ;  /* 0x0000000bff0b723e */ /* 0x000fe400024050ff */
[----:B------:R-:W-:Y:S02]  /*68d0*/  F2FP.TF32.F32.PACK_B R12, R12 ;  /* 0x0000000cff0c723e */ /* 0x000fe400024050ff */
[----:B------:R-:W-:Y:S01]  /*68e0*/  F2FP.TF32.F32.PACK_B R13, R13 ;  /* 0x0000000dff0d723e */ /* 0x000fe200024050ff */
[----:B------:R1:W-:Y:S01]  /*68f0*/  STSM.16.M88.4 [R85], R8 ;  /* 0x0000000855007844 */ /* 0x0003e20000000200 */
[----:B------:R-:W-:Y:S02]  /*6900*/  F2FP.TF32.F32.PACK_B R14, R14 ;  /* 0x0000000eff0e723e */ /* 0x000fe400024050ff */
[----:B------:R-:W-:Y:S05]  /*6910*/  F2FP.TF32.F32.PACK_B R15, R15 ;  /* 0x0000000fff0f723e */ /* 0x000fea00024050ff */
[----:B------:R1:W-:Y:S01]  /*6920*/  STSM.16.M88.4 [R86], R12 ;  /* 0x0000000c56007844 */ /* 0x0003e20000000200 */
[----:B------:R-:W-:Y:S01]  /*6930*/  @!PT LDS RZ, [RZ] ;  /* 0x00000000fffff984 */ /* 0x000fe20000000800 */
[----:B------:R-:W-:Y:S01]  /*6940*/  @!PT LDS RZ, [RZ] ;  /* 0x00000000fffff984 */ /* 0x000fe20000000800 */
[----:B------:R-:W-:Y:S01]  /*6950*/  @!PT LDS RZ, [RZ] ;  /* 0x00000000fffff984 */ /* 0x000fe20000000800 */
[----:B------:R-:W-:Y:S01]  /*6960*/  @!PT LDS RZ, [RZ] ;  /* 0x00000000fffff984 */ /* 0x000fe20000000800 */
[----:B------:R2:W-:Y:S07]  /*6970*/  MEMBAR.ALL.CTA ;  /* 0x0000000000007992 */ /* 0x0005ee0000008000 */
[----:B--2---:R-:W2:Y:S02]  /*6980*/  FENCE.VIEW.ASYNC.S ;  /* 0x00000000000073c6 */ /* 0x004ea40000000000 */
[----:B--2---:R-:W-:Y:S06]  /*6990*/  BAR.SYNC.DEFER_BLOCKING 0x1, 0x80 ;  /* 0x0042000000007b1d */ /* 0x004fec0000010000 */
[----:B------:R-:W-:Y:S05]  /*69a0*/  @P0 BRA `(.L_x_101) ;  /* 0x0000000000280947 */ /* 0x000fea0003800000 */
[----:B------:R-:W-:Y:S01]  /*69b0*/  UIADD3 UR4, UPT, UPT, UR36, 0x400, URZ ;  /* 0x0000040024047890 */ /* 0x000fe2000fffe0ff */
[----:B------:R-:W-:Y:S05]  /*69c0*/  UMOV UR43, UR60 ;  /* 0x0000003c002b7c82 */ /* 0x000fea0008000000 */
[----:B------:R-:W-:Y:S01]  /*69d0*/  MOV R70, UR4 ;  /* 0x0000000400467c02 */ /* 0x000fe20008000f00 */
[----:B------:R-:W-:Y:S03]  /*69e0*/  UIADD3 UR4, UP0, UPT, UR50, 0x680, URZ ;  /* 0x0000068032047890 */ /* 0x000fe6000ff1e0ff */
[----:B------:R-:W-:Y:S01]  /*69f0*/  R2UR UR40, R70 ;  /* 0x00000000462872ca */ /* 0x000fe200000e0000 */
[----:B------:R-:W-:Y:S11]  /*6a00*/  UIADD3.X UR5, UPT, UPT, URZ, UR51, URZ, UP0, !UPT ;  /* 0x00000033ff057290 */ /* 0x000ff600087fe4ff */
[----:B------:R-:W-:Y:S01]  /*6a10*/  @!UPT UIADD3 URZ, UPT, UPT, URZ, URZ, URZ ;  /* 0x000000fffffff290 */ /* 0x000fe2000fffe0ff */
[----:B------:R2:W-:Y:S01]  /*6a20*/  UTMASTG.3D [UR40], [UR4] ;  /* 0x00000028040073b5 */ /* 0x0005e20008010000 */
[----:B------:R0:W-:Y:S01]  /*6a30*/  UTMACMDFLUSH ;  /* 0x00000000000079b7 */ /* 0x0001e20000000000 */
[----:B--2---:R-:W-:Y:S04]  /*6a40*/  DEPBAR.LE SB0, 0x1 ;  /* 0x000080400000791a */ /* 0x004fe80000000000 */
.L_x_101:
[----:B------:R-:W-:Y:S05]  /*6a50*/  BSYNC.RECONVERGENT B0 ;  /* 0x0000000000007941 */ /* 0x000fea0003800200 */
.L_x_100:
[----:B------:R-:W-:Y:S01]  /*6a60*/  BAR.SYNC.DEFER_BLOCKING 0x1, 0x80 ;  /* 0x0042000000007b1d */ /* 0x000fe20000010000 */
[----:B------:R-:W-:Y:S01]  /*6a70*/  ISETP.NE.AND P1, PT, R81, RZ, PT ;  /* 0x000000ff5100720c */ /* 0x000fe20003f25270 */
[----:B------:R-:W-:Y:S01]  /*6a80*/  UISETP.NE.AND UP0, UPT, UR39, URZ, UPT ;  /* 0x000000ff2700728c */ /* 0x000fe2000bf05270 */
[----:B------:R-:W-:Y:S11]  /*6a90*/  LEA R2, R87, UR36, 0x3 ;  /* 0x0000002457027c11 */ /* 0x000ff6000f8e18ff */
[----:B------:R-:W-:Y:S01]  /*6aa0*/  @P1 SHF.L.U32 R3, R74, 0x1f, RZ ;  /* 0x0000001f4a031819 */ /* 0x000fe200000006ff */
[----:B------:R-:W-:Y:S06]  /*6ab0*/  BRA.U !UP0, `(.L_x_102) ;  /* 0x0000000108247547 */ /* 0x000fec000b800000 */
[----:B-1----:R-:W-:Y:S01]  /*6ac0*/  IMAD.U32 R4, RZ, RZ, UR37 ;  /* 0x00000025ff047e24 */ /* 0x002fe2000f8e00ff */
[----:B------:R-:W-:Y:S01]  /*6ad0*/  MOV R0, UR45 ;  /* 0x0000002d00007c02 */ /* 0x000fe20008000f00 */
[----:B------:R-:W-:Y:S03]  /*6ae0*/  UIADD3 UR4, UPT, UPT, UR37, 0x1, URZ ;  /* 0x0000000125047890 */ /* 0x000fe6000fffe0ff */
[----:B------:R-:W-:Y:S01]  /*6af0*/  @P1 LEA R4, R4, UR36, 0x3 ;  /* 0x0000002404041c11 */ /* 0x000fe2000f8e18ff */
[----:B------:R-:W-:Y:S04]  /*6b00*/  UISETP.NE.AND UP0, UPT, UR4, 0x4, UPT ;  /* 0x000000040400788c */ /* 0x000fe8000bf05270 */
[----:B------:R-:W-:Y:S01]  /*6b10*/  @P1 VIADD R4, R4, 0x40 ;  /* 0x0000004004041836 */ /* 0x000fe20000000000 */
[----:B------:R-:W-:Y:S04]  /*6b20*/  USEL UR37, UR4, URZ, UP0 ;  /* 0x000000ff04257287 */ /* 0x000fe80008000000 */
[----:B------:R-:W-:Y:S04]  /*6b30*/  @P1 PRMT R0, R0, 0x654, R4 ;  /* 0x0000065400001816 */ /* 0x000fe80000000004 */
[----:B------:R2:W-:Y:S04]  /*6b40*/  @P1 SYNCS.ARRIVE.TRANS64.RED.A1T0 RZ, [R0+URZ], RZ ;  /* 0x000000ff00ff19a7 */ /* 0x0005e800081004ff */
.L_x_102:
[----:B------:R-:W3:Y:S01]  /*6b50*/  @P1 SYNCS.PHASECHK.TRANS64.TRYWAIT P0, [R2+URZ+0x20], R3 ;  /* 0x00002003020015a7 */ /* 0x000ee200080011ff */
[----:B------:R-:W-:Y:S01]  /*6b60*/  BSSY B1, `(.L_x_103) ;  /* 0x0000017000017945 */ /* 0x000fe20003800000 */
[----:B---3--:R-:W-:Y:S03]  /*6b70*/  @P1 SEL R89, RZ, 0x1, !P0 ;  /* 0x00000001ff591807 */ /* 0x008fe60004000000 */
[----:B------:R-:W-:Y:S05]  /*6b80*/  @!P1 BRA `(.L_x_104) ;  /* 0x0000000000509947 */ /* 0x000fea0003800000 */
[----:B------:R-:W-:Y:S01]  /*6b90*/  ISETP.NE.AND P1, PT, R90, RZ, PT ;  /* 0x000000ff5a00720c */ /* 0x000fe20003f25270 */
[----:B------:R-:W-:Y:S01]  /*6ba0*/  BSSY B0, `(.L_x_105) ;  /* 0x000000a000007945 */ /* 0x000fe20003800000 */
[----:B------:R-:W-:Y:S11]  /*6bb0*/  ISETP.NE.AND P0, PT, R89, RZ, PT ;  /* 0x000000ff5900720c */ /* 0x000ff60003f05270 */
[----:B-1----:R-:W-:Y:S04]  /*6bc0*/  @P1 IMAD R5, R87, 0x2000, R88 ;  /* 0x0000200057051824 */ /* 0x002fe800078e0258 */
[----:B------:R-:W-:Y:S05]  /*6bd0*/  @P1 VIADD R4, R5, UR36 ;  /* 0x0000002405041c36 */ /* 0x000fea0008000000 */
[----:B------:R-:W-:Y:S01]  /*6be0*/  @P1 IADD3 R3, PT, PT, R91, R4, RZ ;  /* 0x000000045b031210 */ /* 0x000fe20007ffe0ff */
[----:B------:R-:W-:Y:S01]  /*6bf0*/  @P1 IMAD.IADD R4, R75, 0x1, R4 ;  /* 0x000000014b041824 */ /* 0x000fe200078e0204 */
[----:B------:R-:W-:Y:S06]  /*6c00*/  @P0 BRA `(.L_x_106) ;  /* 0x00000000000c0947 */ /* 0x000fec0003800000 */
[----:B--2---:R-:W-:Y:S04]  /*6c10*/  SHF.L.U32 R0, R74, 0x1f, RZ ;  /* 0x0000001f4a007819 */ /* 0x004fe800000006ff */
[----:B------:R-:W1:Y:S02]  /*6c20*/  SYNCS.PHASECHK.TRANS64.TRYWAIT P0, [R2+URZ+0x20], R0 ;  /* 0x00002000020075a7 */ /* 0x000e6400080011ff */
[----:B-1----:R-:W-:Y:S05]  /*6c30*/  @!P0 BRA `(.L_x_107) ;  /* 0x0000002800048947 */ /* 0x002fea0003800000 */
.L_x_106:
[----:B------:R-:W-:Y:S05]  /*6c40*/  BSYNC B0 ;  /* 0x0000000000007941 */ /* 0x000fea0003800000 */
.L_x_105:
[----:B------:R-:W-:Y:S02]  /*6c50*/  ISETP.NE.AND P0, PT, R90, RZ, PT ;  /* 0x000000ff5a00720c */ /* 0x000fe40003f05270 */
[----:B------:R-:W-:Y:S11]  /*6c60*/  IADD3 R87, PT, PT, R87, 0x1, RZ ;  /* 0x0000000157577810 */ /* 0x000ff60007ffe0ff */
[----:B-12---:R-:W-:Y:S01]  /*6c70*/  @P0 IMAD.IADD R0, R75, 0x1, R3 ;  /* 0x000000014b000824 */ /* 0x006fe200078e0203 */
[----:B------:R-:W-:Y:S05]  /*6c80*/  @P0 WARPSYNC.ALL ;  /* 0x0000000000000948 */ /* 0x000fea0003800000 */
[----:B------:R3:W4:Y:S04]  /*6c90*/  @P0 LDSM.16.M88.4 R52, [R5+UR36+0x400] ;  /* 0x000400240534083b */ /* 0x0007280008000200 */
[----:B------:R3:W1:Y:S04]  /*6ca0*/  @P0 LDSM.16.M88.4 R48, [R4+0x400] ;  /* 0x000400000430083b */ /* 0x0006680000000200 */
[----:B------:R3:W2:Y:S04]  /*6cb0*/  @P0 LDSM.16.M88.4 R40, [R3+0x400] ;  /* 0x000400000328083b */ /* 0x0006a80000000200 */
[----:B------:R3:W1:Y:S02]  /*6cc0*/  @P0 LDSM.16.M88.4 R44, [R0+0x400] ;  /* 0x00040000002c083b */ /* 0x0006640000000200 */
.L_x_104:
[----:B------:R-:W-:Y:S05]  /*6cd0*/  BSYNC B1 ;  /* 0x0000000000017941 */ /* 0x000fea0003800000 */
.L_x_103:
[----:B--23--:R-:W-:Y:S05]  /*6ce0*/  VIADD R0, R34, 0x20 ;  /* 0x0000002022007836 */ /* 0x00cfea0000000000 */
[----:B------:R-:W-:Y:S04]  /*6cf0*/  SHF.R.U32.HI R0, RZ, 0x15, R0 ;  /* 0x00000015ff007819 */ /* 0x000fe80000011600 */
[----:B------:R-:W-:Y:S11]  /*6d00*/  LOP3.LUT P0, RZ, R0, 0x3, R69, 0x48, !PT ;  /* 0x0000000300ff7812 */ /* 0x000ff60007804845 */
[----:B------:R-:W-:Y:S02]  /*6d10*/  @!UPT UIADD3 URZ, UPT, UPT, URZ, URZ, URZ ;  /* 0x000000fffffff290 */ /* 0x000fe4000fffe0ff */
[----:B------:R-:W-:Y:S05]  /*6d20*/  @!P0 BRA `(.L_x_108) ;  /* 0x0000000000408947 */ /* 0x000fea0003800000 */
[----:B------:R-:W2:Y:S01]  /*6d30*/  LDCU.64 UR8, c[0x4][0x70] ;  /* 0x01000e00ff0877ac */ /* 0x000ea20008000a00 */
[----:B------:R-:W-:Y:S01]  /*6d40*/  MOV R3, 0x0 ;  /* 0x0000000000037802 */ /* 0x000fe20000000f00 */
[----:B-1----:R-:W-:Y:S02]  /*6d50*/  HFMA2 R12, -RZ, RZ, 0, 5.9604644775390625e-08 ;  /* 0x00000001ff0c7431 */ /* 0x002fe400000001ff */
[----:B------:R-:W-:Y:S02]  /*6d60*/  IMAD.MOV.U32 R8, RZ, RZ, 0x192 ;  /* 0x00000192ff087424 */ /* 0x000fe400078e00ff */
[----:B------:R-:W-:Y:S01]  /*6d70*/  IMAD.MOV.U32 R13, RZ, RZ, RZ ;  /* 0x000000ffff0d7224 */ /* 0x000fe200078e00ff */
[----:B------:R-:W1:Y:S01]  /*6d80*/  LDCU.64 UR6, c[0x4][0x78] ;  /* 0x01000f00ff0677ac */ /* 0x000e620008000a00 */
[----:B------:R-:W3:Y:S01]  /*6d90*/  LDC.64 R2, c[0x4][R3] ;  /* 0x0100000003027b82 */ /* 0x000ee20000000a00 */
[----:B------:R-:W5:Y:S01]  /*6da0*/  LDCU.64 UR4, c[0x4][0x10] ;  /* 0x01000200ff0477ac */ /* 0x000f620008000a00 */
[----:B--2---:R-:W-:Y:S01]  /*6db0*/  MOV R5, UR9 ;  /* 0x0000000900057c02 */ /* 0x004fe20008000f00 */
[----:B------:R-:W-:Y:S01]  /*6dc0*/  IMAD.U32 R4, RZ, RZ, UR8 ;  /* 0x00000008ff047e24 */ /* 0x000fe2000f8e00ff */
[----:B-1----:R-:W-:Y:S01]  /*6dd0*/  MOV R7, UR7 ;  /* 0x0000000700077c02 */ /* 0x002fe20008000f00 */
[----:B------:R-:W-:Y:S01]  /*6de0*/  IMAD.U32 R6, RZ, RZ, UR6 ;  /* 0x00000006ff067e24 */ /* 0x000fe2000f8e00ff */
[----:B-----5:R-:W-:Y:S01]  /*6df0*/  MOV R11, UR5 ;  /* 0x00000005000b7c02 */ /* 0x020fe20008000f00 */
[----:B------:R-:W-:Y:S02]  /*6e00*/  IMAD.U32 R10, RZ, RZ, UR4 ;  /* 0x00000004ff0a7e24 */ /* 0x000fe4000f8e00ff */
[----:B------:R-:W-:Y:S07]  /*6e10*/  LEPC R20, `(.L_x_108) ;  /* 0x000000001014794e */ /* 0x000fee0000000000 */
[----:B---34-:R-:W-:Y:S05]  /*6e20*/  CALL.ABS.NOINC R2 ;  /* 0x0000000002007343 */ /* 0x018fea0003c00000 */
.L_x_108:
[----:B------:R-:W-:Y:S01]  /*6e30*/  ISETP.NE.AND P6, PT, R81, RZ, PT ;  /* 0x000000ff5100720c */ /* 0x000fe20003fc5270 */
[----:B------:R-:W-:Y:S05]  /*6e40*/  WARPSYNC.ALL ;  /* 0x0000000000007948 */ /* 0x000fea0003800000 */
[----:B------:R-:W-:Y:S01]  /*6e50*/  R2UR UR4, R34 ;  /* 0x00000000220472ca */ /* 0x000fe200000e0000 */
[----:B------:R-:W-:Y:S01]  /*6e60*/  IMAD.U32 R0, RZ, RZ, UR37 ;  /* 0x00000025ff007e24 */ /* 0x000fe2000f8e00ff */
[----:B----4-:R-:W-:Y:S01]  /*6e70*/  LOP3.LUT R20, R52, 0xffffe000, RZ, 0xc0, !PT ;  /* 0xffffe00034147812 */ /* 0x010fe200078ec0ff */
[----:B------:R-:W-:Y:S01]  /*6e80*/  IMAD.U32 R21, RZ, RZ, UR45 ;  /* 0x0000002dff157e24 */ /* 0x000fe2000f8e00ff */
[----:B------:R-:W-:Y:S01]  /*6e90*/  ISETP.NE.AND P0, PT, R77, RZ, PT ;  /* 0x000000ff4d00720c */ /* 0x000fe20003f05270 */
[----:B------:R-:W-:Y:S02]  /*6ea0*/  BSSY.RECONVERGENT B0, `(.L_x_109) ;  /* 0x000005b000007945 */ /* 0x000fe40003800200 */
[----:B------:R-:W-:Y:S05]  /*6eb0*/  @P6 LEA R0, R0, UR36, 0x3 ;  /* 0x0000002400006c11 */ /* 0x000fea000f8e18ff */
[----:B------:R-:W-:Y:S01]  /*6ec0*/  @P6 VIADD R0, R0, 0x40 ;  /* 0x0000004000006836 */ /* 0x000fe20000000000 */
[----:B-1----:R-:W1:Y:S04]  /*6ed0*/  LDTM.16dp128bit.x8 R4, tmem[UR4+0x20] ;  /* 0x00002004000479ee */ /* 0x002e680008180000 */
[----:B------:R-:W-:Y:S01]  /*6ee0*/  @P6 PRMT R21, R21, 0x654, R0 ;  /* 0x0000065415156816 */ /* 0x000fe20000000000 */
[C---:B-1----:R-:W-:Y:S01]  /*6ef0*/  FMUL R0, R33.reuse, R4 ;  /* 0x0000000421007220 */ /* 0x042fe20000400000 */
[C---:B------:R-:W-:Y:S01]  /*6f00*/  FMUL R4, R33.reuse, R8 ;  /* 0x0000000821047220 */ /* 0x040fe20000400000 */
[C---:B------:R-:W-:Y:S01]  /*6f10*/  FMUL R8, R33.reuse, R12 ;  /* 0x0000000c21087220 */ /* 0x040fe20000400000 */
[----:B------:R-:W-:Y:S01]  /*6f20*/  FMUL R12, R33, R16 ;  /* 0x00000010210c7220 */ /* 0x000fe20000400000 */
[----:B------:R-:W-:Y:S01]  /*6f30*/  LOP3.LUT R16, R53, 0xffffe000, RZ, 0xc0, !PT ;  /* 0xffffe00035107812 */ /* 0x000fe200078ec0ff */
[C---:B------:R-:W-:Y:S01]  /*6f40*/  FMUL R2, R33.reuse, R5 ;  /* 0x0000000521027220 */ /* 0x040fe20000400000 */
[C---:B------:R-:W-:Y:S01]  /*6f50*/  FMUL R3, R33.reuse, R6 ;  /* 0x0000000621037220 */ /* 0x040fe20000400000 */
[----:B------:R-:W-:Y:S01]  /*6f60*/  FMUL R5, R33, R9 ;  /* 0x0000000921057220 */ /* 0x000fe20000400000 */
[----:B------:R-:W-:Y:S01]  /*6f70*/  FFMA R36, R35, R20, R0 ;  /* 0x0000001423247223 */ /* 0x000fe20000000000 */
[----:B------:R-:W-:Y:S01]  /*6f80*/  LOP3.LUT R0, R54, 0xffffe000, RZ, 0xc0, !PT ;  /* 0xffffe00036007812 */ /* 0x000fe200078ec0ff */
[C---:B------:R-:W-:Y:S01]  /*6f90*/  FMUL R6, R33.reuse, R10 ;  /* 0x0000000a21067220 */ /* 0x040fe20000400000 */
[C---:B------:R-:W-:Y:S01]  /*6fa0*/  FMUL R9, R33.reuse, R13 ;  /* 0x0000000d21097220 */ /* 0x040fe20000400000 */
[C---:B------:R-:W-:Y:S01]  /*6fb0*/  FMUL R10, R33.reuse, R14 ;  /* 0x0000000e210a7220 */ /* 0x040fe20000400000 */
[----:B------:R-:W-:Y:S01]  /*6fc0*/  F2FP.TF32.F32.PACK_B R36, R36 ;  /* 0x00000024ff24723e */ /* 0x000fe200024050ff */
[----:B------:R-:W-:Y:S01]  /*6fd0*/  FMUL R13, R33, R17 ;  /* 0x00000011210d7220 */ /* 0x000fe20000400000 */
[----:B------:R-:W-:Y:S01]  /*6fe0*/  LOP3.LUT R17, R55, 0xffffe000, RZ, 0xc0, !PT ;  /* 0xffffe00037117812 */ /* 0x000fe200078ec0ff */
[----:B------:R-:W-:Y:S01]  /*6ff0*/  FMUL R14, R33, R18 ;  /* 0x00000012210e7220 */ /* 0x000fe20000400000 */
[----:B------:R-:W-:Y:S01]  /*7000*/  LOP3.LUT R18, R48, 0xffffe000, RZ, 0xc0, !PT ;  /* 0xffffe00030127812 */ /* 0x000fe200078ec0ff */
[----:B------:R-:W-:Y:S01]  /*7010*/  FFMA R37, R35, R16, R2 ;  /* 0x0000001023257223 */ /* 0x000fe20000000002 */
[----:B------:R-:W-:Y:S01]  /*7020*/  LOP3.LUT R2, R49, 0xffffe000, RZ, 0xc0, !PT ;  /* 0xffffe00031027812 */ /* 0x000fe200078ec0ff */
[----:B------:R-:W-:Y:S01]  /*7030*/  FMUL R7, R33, R7 ;  /* 0x0000000721077220 */ /* 0x000fe20000400000 */
[----:B------:R-:W-:Y:S01]  /*7040*/  LOP3.LUT R16, R41, 0xffffe000, RZ, 0xc0, !PT ;  /* 0xffffe00029107812 */ /* 0x000fe200078ec0ff */
[C---:B------:R-:W-:Y:S01]  /*7050*/  FFMA R38, R35.reuse, R0, R3 ;  /* 0x0000000023267223 */ /* 0x040fe20000000003 */
[----:B------:R-:W-:Y:S01]  /*7060*/  LOP3.LUT R0, R50, 0xffffe000, RZ, 0xc0, !PT ;  /* 0xffffe00032007812 */ /* 0x000fe200078ec0ff */
[C---:B------:R-:W-:Y:S01]  /*7070*/  FFMA R39, R35.reuse, R17, R7 ;  /* 0x0000001123277223 */ /* 0x040fe20000000007 */
[----:B------:R-:W-:Y:S01]  /*7080*/  LOP3.LUT R3, R40, 0xffffe000, RZ, 0xc0, !PT ;  /* 0xffffe00028037812 */ /* 0x000fe200078ec0ff */
[C---:B------:R-:W-:Y:S01]  /*7090*/  FFMA R4, R35.reuse, R18, R4 ;  /* 0x0000001223047223 */ /* 0x040fe20000000004 */
[----:B------:R-:W-:Y:S01]  /*70a0*/  F2FP.TF32.F32.PACK_B R37, R37 ;  /* 0x00000025ff25723e */ /* 0x000fe200024050ff */
[----:B------:R-:W-:Y:S01]  /*70b0*/  FFMA R5, R35, R2, R5 ;  /* 0x0000000223057223 */ /* 0x000fe20000000005 */
[----:B------:R-:W-:Y:S01]  /*70c0*/  LOP3.LUT R2, R51, 0xffffe000, RZ, 0xc0, !PT ;  /* 0xffffe00033027812 */ /* 0x000fe200078ec0ff */
[----:B------:R-:W-:Y:S01]  /*70d0*/  FMUL R11, R33, R11 ;  /* 0x0000000b210b7220 */ /* 0x000fe20000400000 */
[----:B------:R-:W-:Y:S01]  /*70e0*/  F2FP.TF32.F32.PACK_B R38, R38 ;  /* 0x00000026ff26723e */ /* 0x000fe200024050ff */
[C---:B------:R-:W-:Y:S01]  /*70f0*/  FFMA R6, R35.reuse, R0, R6 ;  /* 0x0000000023067223 */ /* 0x040fe20000000006 */
[----:B------:R-:W-:Y:S01]  /*7100*/  LOP3.LUT R0, R42, 0xffffe000, RZ, 0xc0, !PT ;  /* 0xffffe0002a007812 */ /* 0x000fe200078ec0ff */
[----:B------:R-:W-:Y:S01]  /*7110*/  FFMA R7, R35, R2, R11 ;  /* 0x0000000223077223 */ /* 0x000fe2000000000b */
[----:B------:R-:W-:Y:S01]  /*7120*/  LOP3.LUT R2, R43, 0xffffe000, RZ, 0xc0, !PT ;  /* 0xffffe0002b027812 */ /* 0x000fe200078ec0ff */
[----:B------:R-:W-:Y:S01]  /*7130*/  FFMA R8, R35, R3, R8 ;  /* 0x0000000323087223 */ /* 0x000fe20000000008 */
[----:B------:R-:W-:Y:S01]  /*7140*/  LOP3.LUT R3, R45, 0xffffe000, RZ, 0xc0, !PT ;  /* 0xffffe0002d037812 */ /* 0x000fe200078ec0ff */
[----:B------:R-:W-:Y:S01]  /*7150*/  FFMA R9, R35, R16, R9 ;  /* 0x0000001023097223 */ /* 0x000fe20000000009 */
[----:B------:R-:W-:Y:S01]  /*7160*/  F2FP.TF32.F32.PACK_B R39, R39 ;  /* 0x00000027ff27723e */ /* 0x000fe200024050ff */
[----:B------:R-:W-:Y:S01]  /*7170*/  FMUL R15, R33, R15 ;  /* 0x0000000f210f7220 */ /* 0x000fe20000400000 */
[----:B------:R-:W-:Y:S01]  /*7180*/  LOP3.LUT R16, R46, 0xffffe000, RZ, 0xc0, !PT ;  /* 0xffffe0002e107812 */ /* 0x000fe200078ec0ff */
[C---:B------:R-:W-:Y:S01]  /*7190*/  FFMA R10, R35.reuse, R0, R10 ;  /* 0x00000000230a7223 */ /* 0x040fe2000000000a */
        /* <DEDUP_REMOVED lines=8> */
[----:B------:R-:W-:Y:S01]  /*7220*/  F2FP.TF32.F32.PACK_B R6, R6 ;  /* 0x00000006ff06723e */ /* 0x000fe200024050ff */
[C---:B------:R-:W-:Y:S01]  /*7230*/  FFMA R13, R35.reuse, R3, R13 ;  /* 0x00000003230d7223 */ /* 0x040fe2000000000d */
[----:B------:R-:W-:Y:S01]  /*7240*/  F2FP.TF32.F32.PACK_B R7, R7 ;  /* 0x00000007ff07723e */ /* 0x000fe200024050ff */
[C---:B------:R-:W-:Y:S01]  /*7250*/  FFMA R14, R35.reuse, R16, R14 ;  /* 0x00000010230e7223 */ /* 0x040fe2000000000e */
[----:B------:R-:W-:Y:S01]  /*7260*/  FFMA R15, R35, R2, R19 ;  /* 0x00000002230f7223 */ /* 0x000fe20000000013 */
[----:B------:R-:W-:Y:S02]  /*7270*/  F2FP.TF32.F32.PACK_B R8, R8 ;  /* 0x00000008ff08723e */ /* 0x000fe400024050ff */
[----:B------:R1:W-:Y:S01]  /*7280*/  STSM.16.M88.4 [R82+0x2400], R4 ;  /* 0x0024000452007844 */ /* 0x0003e20000000200 */
[----:B------:R-:W-:Y:S02]  /*7290*/  F2FP.TF32.F32.PACK_B R9, R9 ;  /* 0x00000009ff09723e */ /* 0x000fe400024050ff */
[----:B------:R-:W-:Y:S02]  /*72a0*/  F2FP.TF32.F32.PACK_B R10, R10 ;  /* 0x0000000aff0a723e */ /* 0x000fe400024050ff */
[----:B------:R-:W-:Y:S02]  /*72b0*/  F2FP.TF32.F32.PACK_B R11, R11 ;  /* 0x0000000bff0b723e */ /* 0x000fe400024050ff */
[----:B------:R-:W-:Y:S02]  /*72c0*/  F2FP.TF32.F32.PACK_B R12, R12 ;  /* 0x0000000cff0c723e */ /* 0x000fe400024050ff */
[----:B------:R-:W-:Y:S01]  /*72d0*/  F2FP.TF32.F32.PACK_B R13, R13 ;  /* 0x0000000dff0d723e */ /* 0x000fe200024050ff */
[----:B------:R1:W-:Y:S01]  /*72e0*/  STSM.16.M88.4 [R85+0x2000], R8 ;  /* 0x0020000855007844 */ /* 0x0003e20000000200 */
[----:B------:R-:W-:Y:S02]  /*72f0*/  F2FP.TF32.F32.PACK_B R14, R14 ;  /* 0x0000000eff0e723e */ /* 0x000fe400024050ff */
[----:B------:R-:W-:Y:S02]  /*7300*/  F2FP.TF32.F32.PACK_B R15, R15 ;  /* 0x0000000fff0f723e */ /* 0x000fe400024050ff */
[----:B------:R-:W-:Y:S02]  /*7310*/  LEA R0, R87, UR36, 0x3 ;  /* 0x0000002457007c11 */ /* 0x000fe4000f8e18ff */
[----:B------:R-:W-:Y:S01]  /*7320*/  @P6 SHF.L.U32 R2, R74, 0x1f, RZ ;  /* 0x0000001f4a026819 */ /* 0x000fe200000006ff */
[----:B------:R1:W-:Y:S01]  /*7330*/  STSM.16.M88.4 [R86+0x2000], R12 ;  /* 0x0020000c56007844 */ /* 0x0003e20000000200 */
        /* <DEDUP_REMOVED lines=8> */
[----:B------:R-:W-:Y:S02]  /*73c0*/  UIADD3 UR4, UP0, UPT, UR50, 0x680, URZ ;  /* 0x0000068032047890 */ /* 0x000fe4000ff1e0ff */
[----:B------:R-:W-:Y:S02]  /*73d0*/  UIADD3 UR9, UPT, UPT, UR41, 0x20, URZ ;  /* 0x0000002029097890 */ /* 0x000fe4000fffe0ff */
[----:B------:R-:W-:Y:S02]  /*73e0*/  UIADD3 UR8, UPT, UPT, UR36, 0x2400, URZ ;  /* 0x0000240024087890 */ /* 0x000fe4000fffe0ff */
[----:B------:R-:W-:Y:S01]  /*73f0*/  UIADD3.X UR5, UPT, UPT, URZ, UR51, URZ, UP0, !UPT ;  /* 0x00000033ff057290 */ /* 0x000fe200087fe4ff */
[----:B------:R-:W-:Y:S01]  /*7400*/  UMOV UR10, UR42 ;  /* 0x0000002a000a7c82 */ /* 0x000fe20008000000 */
[----:B------:R-:W-:Y:S07]  /*7410*/  UMOV UR11, UR60 ;  /* 0x0000003c000b7c82 */ /* 0x000fee0008000000 */
[----:B------:R2:W-:Y:S01]  /*7420*/  UTMASTG.3D [UR8], [UR4] ;  /* 0x00000008040073b5 */ /* 0x0005e20008010000 */
[----:B------:R0:W-:Y:S01]  /*7430*/  UTMACMDFLUSH ;  /* 0x00000000000079b7 */ /* 0x0001e20000000000 */
[----:B--2---:R-:W-:Y:S04]  /*7440*/  DEPBAR.LE SB0, 0x1 ;  /* 0x000080400000791a */ /* 0x004fe80000000000 */
.L_x_110:
[----:B------:R-:W-:Y:S05]  /*7450*/  BSYNC.RECONVERGENT B0 ;  /* 0x0000000000007941 */ /* 0x000fea0003800200 */
.L_x_109:
[----:B------:R-:W-:Y:S01]  /*7460*/  BAR.SYNC.DEFER_BLOCKING 0x1, 0x80 ;  /* 0x0042000000007b1d */ /* 0x000fe20000010000 */
[----:B------:R-:W-:Y:S04]  /*7470*/  UIADD3 UR4, UPT, UPT, UR37, 0x1, URZ ;  /* 0x0000000125047890 */ /* 0x000fe8000fffe0ff */
[----:B------:R-:W-:Y:S04]  /*7480*/  UISETP.NE.AND UP0, UPT, UR4, 0x4, UPT ;  /* 0x000000040400788c */ /* 0x000fe8000bf05270 */
[----:B------:R-:W-:Y:S01]  /*7490*/  USEL UR38, UR4, URZ, UP0 ;  /* 0x000000ff04267287 */ /* 0x000fe20008000000 */
[----:B------:R2:W-:Y:S01]  /*74a0*/  @P6 SYNCS.ARRIVE.TRANS64.RED.A1T0 RZ, [R21+URZ], RZ ;  /* 0x000000ff15ff69a7 */ /* 0x0005e200081004ff */
[----:B------:R-:W-:Y:S01]  /*74b0*/  BSSY B1, `(.L_x_111) ;  /* 0x0000018000017945 */ /* 0x000fe20003800000 */
[----:B------:R-:W3:Y:S02]  /*74c0*/  @P6 SYNCS.PHASECHK.TRANS64.TRYWAIT P0, [R0+URZ+0x20], R2 ;  /* 0x00002002000065a7 */ /* 0x000ee400080011ff */
[----:B---3--:R-:W-:Y:S01]  /*74d0*/  @P6 SEL R89, RZ, 0x1, !P0 ;  /* 0x00000001ff596807 */ /* 0x008fe20004000000 */
[----:B--2---:R-:W-:Y:S06]  /*74e0*/  @!P6 BRA `(.L_x_112) ;  /* 0x000000000050e947 */ /* 0x004fec0003800000 */
        /* <DEDUP_REMOVED lines=8> */
[----:B------:R-:W-:Y:S04]  /*7570*/  SHF.L.U32 R5, R74, 0x1f, RZ ;  /* 0x0000001f4a057819 */ /* 0x000fe800000006ff */
[----:B------:R-:W1:Y:S02]  /*7580*/  SYNCS.PHASECHK.TRANS64.TRYWAIT P0, [R0+URZ+0x20], R5 ;  /* 0x00002005000075a7 */ /* 0x000e6400080011ff */
[----:B-1----:R-:W-:Y:S05]  /*7590*/  @!P0 BRA `(.L_x_115) ;  /* 0x0000001c00c08947 */ /* 0x002fea0003800000 */
.L_x_114:
[----:B------:R-:W-:Y:S05]  /*75a0*/  BSYNC B0 ;  /* 0x0000000000007941 */ /* 0x000fea0003800000 */
.L_x_113:
[----:B------:R-:W-:Y:S02]  /*75b0*/  ISETP.NE.AND P0, PT, R90, RZ, PT ;  /* 0x000000ff5a00720c */ /* 0x000fe40003f05270 */
[----:B------:R-:W-:Y:S11]  /*75c0*/  IADD3 R87, PT, PT, R87, 0x1, RZ ;  /* 0x0000000157577810 */ /* 0x000ff60007ffe0ff */
[----:B-1----:R-:W-:Y:S01]  /*75d0*/  @P0 IMAD.IADD R0, R75, 0x1, R2 ;  /* 0x000000014b000824 */ /* 0x002fe200078e0202 */
[----:B------:R-:W-:Y:S05]  /*75e0*/  @P0 WARPSYNC.ALL ;  /* 0x0000000000000948 */ /* 0x000fea0003800000 */
[----:B------:R2:W3:Y:S04]  /*75f0*/  @P0 LDSM.16.M88.4 R52, [R4+UR36+0x400] ;  /* 0x000400240434083b */ /* 0x0004e80008000200 */
[----:B------:R2:W4:Y:S04]  /*7600*/  @P0 LDSM.16.M88.4 R48, [R3+0x400] ;  /* 0x000400000330083b */ /* 0x0005280000000200 */
[----:B------:R2:W1:Y:S04]  /*7610*/  @P0 LDSM.16.M88.4 R40, [R2+0x400] ;  /* 0x000400000228083b */ /* 0x0004680000000200 */
[----:B------:R2:W1:Y:S02]  /*7620*/  @P0 LDSM.16.M88.4 R44, [R0+0x400] ;  /* 0x00040000002c083b */ /* 0x0004640000000200 */
.L_x_112:
[----:B------:R-:W-:Y:S05]  /*7630*/  BSYNC B1 ;  /* 0x0000000000017941 */ /* 0x000fea0003800000 */
.L_x_111:
[----:B--2---:R-:W-:Y:S05]  /*7640*/  VIADD R0, R34, 0x40 ;  /* 0x0000004022007836 */ /* 0x004fea0000000000 */
        /* <DEDUP_REMOVED lines=20> */
.L_x_116:
[----:B------:R-:W-:Y:S01]  /*7790*/  ISETP.NE.AND P6, PT, R81, RZ, PT ;  /* 0x000000ff5100720c */ /* 0x000fe20003fc5270 */
[----:B------:R-:W-:Y:S05]  /*77a0*/  WARPSYNC.ALL ;  /* 0x0000000000007948 */ /* 0x000fea0003800000 */
[----:B------:R-:W-:Y:S01]  /*77b0*/  R2UR UR4, R34 ;  /* 0x00000000220472ca */ /* 0x000fe200000e0000 */
[----:B------:R-:W-:Y:S01]  /*77c0*/  IMAD.U32 R0, RZ, RZ, UR38 ;  /* 0x00000026ff007e24 */ /* 0x000fe2000f8e00ff */
[----:B---3--:R-:W-:Y:S01]  /*77d0*/  LOP3.LUT R20, R52, 0xffffe000, RZ, 0xc0, !PT ;  /* 0xffffe00034147812 */ /* 0x008fe200078ec0ff */
        /* <DEDUP_REMOVED lines=24> */
[----:B----4-:R-:W-:Y:S01]  /*7960*/  LOP3.LUT R18, R48, 0xffffe000, RZ, 0xc0, !PT ;  /* 0xffffe00030127812 */ /* 0x010fe200078ec0ff */
        /* <DEDUP_REMOVED lines=68> */
.L_x_118:
[----:B------:R-:W-:Y:S05]  /*7db0*/  BSYNC.RECONVERGENT B0 ;  /* 0x0000000000007941 */ /* 0x000fea0003800200 */
.L_x_117:
        /* <DEDUP_REMOVED lines=12> */
[----:B------:R-:W-:Y:S04]  /*7e80*/  @P1 IMAD R87, R87, 0x2000, R88 ;  /* 0x0000200057571824 */ /* 0x000fe800078e0258 */
[----:B------:R-:W-:Y:S05]  /*7e90*/  @P1 VIADD R3, R87, UR36 ;  /* 0x0000002457031c36 */ /* 0x000fea0008000000 */
[----:B------:R-:W-:Y:S01]  /*7ea0*/  @P1 IADD3 R91, PT, PT, R91, R3, RZ ;  /* 0x000000035b5b1210 */ /* 0x000fe20007ffe0ff */
[----:B------:R-:W-:Y:S01]  /*7eb0*/  @P1 IMAD.IADD R3, R75, 0x1, R3 ;  /* 0x000000014b031824 */ /* 0x000fe200078e0203 */
[----:B------:R-:W-:Y:S06]  /*7ec0*/  @P0 BRA `(.L_x_122) ;  /* 0x00000000000c0947 */ /* 0x000fec0003800000 */
[----:B------:R-:W-:Y:S04]  /*7ed0*/  SHF.L.U32 R0, R74, 0x1f, RZ ;  /* 0x0000001f4a007819 */ /* 0x000fe800000006ff */
[----:B------:R-:W2:Y:S02]  /*7ee0*/  SYNCS.PHASECHK.TRANS64.TRYWAIT P0, [R2+URZ+0x20], R0 ;  /* 0x00002000020075a7 */ /* 0x000ea400080011ff */
[----:B--2---:R-:W-:Y:S05]  /*7ef0*/  @!P0 BRA `(.L_x_123) ;  /* 0x00000014007c8947 */ /* 0x004fea0003800000 */
.L_x_122:
[----:B------:R-:W-:Y:S05]  /*7f00*/  BSYNC B0 ;  /* 0x0000000000007941 */ /* 0x000fea0003800000 */
.L_x_121:
[----:B------:R-:W-:Y:S11]  /*7f10*/  ISETP.NE.AND P0, PT, R90, RZ, PT ;  /* 0x000000ff5a00720c */ /* 0x000ff60003f05270 */
[----:B------:R-:W-:Y:S02]  /*7f20*/  @!UPT UIADD3 URZ, UPT, UPT, URZ, URZ, URZ ;  /* 0x000000fffffff290 */ /* 0x000fe4000fffe0ff */
[----:B--2---:R-:W-:Y:S01]  /*7f30*/  @P0 IADD3 R0, PT, PT, R75, R91, RZ ;  /* 0x0000005b4b000210 */ /* 0x004fe20007ffe0ff */
[----:B------:R-:W-:Y:S05]  /*7f40*/  @P0 WARPSYNC.ALL ;  /* 0x0000000000000948 */ /* 0x000fea0003800000 */
[----:B------:R2:W3:Y:S04]  /*7f50*/  @P0 LDSM.16.M88.4 R52, [R87+UR36+0x400] ;  /* 0x000400245734083b */ /* 0x0004e80008000200 */
[----:B------:R2:W4:Y:S04]  /*7f60*/  @P0 LDSM.16.M88.4 R48, [R3+0x400] ;  /* 0x000400000330083b */ /* 0x0005280000000200 */
[----:B------:R2:W1:Y:S04]  /*7f70*/  @P0 LDSM.16.M88.4 R40, [R91+0x400] ;  /* 0x000400005b28083b */ /* 0x0004680000000200 */
[----:B------:R2:W1:Y:S02]  /*7f80*/  @P0 LDSM.16.M88.4 R44, [R0+0x400] ;  /* 0x00040000002c083b */ /* 0x0004640000000200 */
.L_x_120:
[----:B------:R-:W-:Y:S05]  /*7f90*/  BSYNC B1 ;  /* 0x0000000000017941 */ /* 0x000fea0003800000 */
.L_x_119:
        /* <DEDUP_REMOVED lines=21> */
.L_x_124:
[----:B------:R-:W-:Y:S01]  /*80f0*/  ISETP.NE.AND P0, PT, R77, RZ, PT ;  /* 0x000000ff4d00720c */ /* 0x000fe20003f05270 */
[----:B------:R-:W-:Y:S05]  /*8100*/  WARPSYNC.ALL ;  /* 0x0000000000007948 */ /* 0x000fea0003800000 */
[----:B------:R-:W-:Y:S01]  /*8110*/  R2UR UR4, R34 ;  /* 0x00000000220472ca */ /* 0x000fe200000e0000 */
[----:B------:R-:W-:Y:S01]  /*8120*/  BSSY.RECONVERGENT B0, `(.L_x_125) ;  /* 0x000005c000007945 */ /* 0x000fe20003800200 */
[----:B---3--:R-:W-:Y:S02]  /*8130*/  LOP3.LUT R0, R52, 0xffffe000, RZ, 0xc0, !PT ;  /* 0xffffe00034007812 */ /* 0x008fe400078ec0ff */
[----:B------:R-:W-:Y:S02]  /*8140*/  LOP3.LUT R2, R53, 0xffffe000, RZ, 0xc0, !PT ;  /* 0xffffe00035027812 */ /* 0x000fe400078ec0ff */
[----:B------:R-:W-:Y:S02]  /*8150*/  LOP3.LUT R3, R54, 0xffffe000, RZ, 0xc0, !PT ;  /* 0xffffe00036037812 */ /* 0x000fe400078ec0ff */
[----:B------:R-:W-:Y:S02]  /*8160*/  LOP3.LUT R20, R55, 0xffffe000, RZ, 0xc0, !PT ;  /* 0xffffe00037147812 */ /* 0x000fe400078ec0ff */
[----:B----4-:R-:W-:Y:S02]  /*8170*/  LOP3.LUT R21, R48, 0xffffe000, RZ, 0xc0, !PT ;  /* 0xffffe00030157812 */ /* 0x010fe400078ec0ff */
[----:B------:R-:W-:Y:S01]  /*8180*/  LOP3.LUT R34, R49, 0xffffe000, RZ, 0xc0, !PT ;  /* 0xffffe00031227812 */ /* 0x000fe200078ec0ff */
[----:B-1----:R-:W1:Y:S01]  /*8190*/  LDTM.16dp128bit.x8 R4, tmem[UR4+0x60] ;  /* 0x00006004000479ee */ /* 0x002e620008180000 */
[----:B------:R-:W-:Y:S01]  /*81a0*/  R2UR UR4, R84 ;  /* 0x00000000540472ca */ /* 0x000fe200000e0000 */
[----:B------:R-:W-:Y:S01]  /*81b0*/  NOP ;  /* 0x0000000000007918 */ /* 0x000fe20000000000 */
[----:B------:R-:W-:Y:S02]  /*81c0*/  LOP3.LUT R36, R50, 0xffffe000, RZ, 0xc0, !PT ;  /* 0xffffe00032247812 */ /* 0x000fe400078ec0ff */
[----:B------:R-:W-:Y:S02]  /*81d0*/  LOP3.LUT R37, R51, 0xffffe000, RZ, 0xc0, !PT ;  /* 0xffffe00033257812 */ /* 0x000fe400078ec0ff */
[----:B------:R-:W-:Y:S02]  /*81e0*/  LOP3.LUT R38, R40, 0xffffe000, RZ, 0xc0, !PT ;  /* 0xffffe00028267812 */ /* 0x000fe400078ec0ff */
[----:B------:R-:W-:Y:S02]  /*81f0*/  LOP3.LUT R39, R41, 0xffffe000, RZ, 0xc0, !PT ;  /* 0xffffe00029277812 */ /* 0x000fe400078ec0ff */
[----:B------:R-:W-:Y:S02]  /*8200*/  LOP3.LUT R40, R42, 0xffffe000, RZ, 0xc0, !PT ;  /* 0xffffe0002a287812 */ /* 0x000fe400078ec0ff */
[----:B------:R-:W-:Y:S01]  /*8210*/  LOP3.LUT R41, R43, 0xffffe000, RZ, 0xc0, !PT ;  /* 0xffffe0002b297812 */ /* 0x000fe200078ec0ff */
[----:B------:R-:W-:Y:S01]  /*8220*/  UIADD3 UR4, UPT, UPT, UR4, 0xb0, URZ ;  /* 0x000000b004047890 */ /* 0x000fe2000fffe0ff */
[----:B------:R-:W-:Y:S02]  /*8230*/  LOP3.LUT R42, R44, 0xffffe000, RZ, 0xc0, !PT ;  /* 0xffffe0002c2a7812 */ /* 0x000fe400078ec0ff */
[----:B------:R-:W-:Y:S01]  /*8240*/  LOP3.LUT R43, R45, 0xffffe000, RZ, 0xc0, !PT ;  /* 0xffffe0002d2b7812 */ /* 0x000fe200078ec0ff */
[----:B------:R-:W-:Y:S01]  /*8250*/  UPRMT UR4, UR45, 0x654, UR4 ;  /* 0x000006542d047896 */ /* 0x000fe20008000004 */
[----:B------:R-:W-:Y:S02]  /*8260*/  LOP3.LUT R44, R46, 0xffffe000, RZ, 0xc0, !PT ;  /* 0xffffe0002e2c7812 */ /* 0x000fe400078ec0ff */
[----:B------:R-:W-:Y:S01]  /*8270*/  LOP3.LUT R45, R47, 0xffffe000, RZ, 0xc0, !PT ;  /* 0xffffe0002f2d7812 */ /* 0x000fe200078ec0ff */
[C---:B-1----:R-:W-:Y:S01]  /*8280*/  FMUL R4, R33.reuse, R4 ;  /* 0x0000000421047220 */ /* 0x042fe20000400000 */
[C---:B------:R-:W-:Y:S01]  /*8290*/  FMUL R5, R33.reuse, R5 ;  /* 0x0000000521057220 */ /* 0x040fe20000400000 */
[C---:B------:R-:W-:Y:S01]  /*82a0*/  FMUL R6, R33.reuse, R6 ;  /* 0x0000000621067220 */ /* 0x040fe20000400000 */
[----:B------:R-:W-:Y:S01]  /*82b0*/  FMUL R7, R33, R7 ;  /* 0x0000000721077220 */ /* 0x000fe20000400000 */
[----:B------:R-:W-:Y:S01]  /*82c0*/  FFMA R4, R35, R0, R4 ;  /* 0x0000000023047223 */ /* 0x000fe20000000004 */
[----:B------:R-:W-:Y:S01]  /*82d0*/  FMUL R8, R33, R8 ;  /* 0x0000000821087220 */ /* 0x000fe20000400000 */
[----:B------:R-:W-:Y:S01]  /*82e0*/  FFMA R5, R35, R2, R5 ;  /* 0x0000000223057223 */ /* 0x000fe20000000005 */
[----:B------:R-:W-:Y:S01]  /*82f0*/  FMUL R9, R33, R9 ;  /* 0x0000000921097220 */ /* 0x000fe20000400000 */
[----:B------:R-:W-:Y:S01]  /*8300*/  FFMA R6, R35, R3, R6 ;  /* 0x0000000323067223 */ /* 0x000fe20000000006 */
[----:B------:R-:W-:Y:S01]  /*8310*/  F2FP.TF32.F32.PACK_B R4, R4 ;  /* 0x00000004ff04723e */ /* 0x000fe200024050ff */
[----:B------:R-:W-:Y:S01]  /*8320*/  FMUL R10, R33, R10 ;  /* 0x0000000a210a7220 */ /* 0x000fe20000400000 */
[----:B------:R-:W-:Y:S01]  /*8330*/  F2FP.TF32.F32.PACK_B R5, R5 ;  /* 0x00000005ff05723e */ /* 0x000fe200024050ff */
[----:B------:R-:W-:Y:S01]  /*8340*/  FFMA R7, R35, R20, R7 ;  /* 0x0000001423077223 */ /* 0x000fe20000000007 */
[----:B------:R-:W-:Y:S01]  /*8350*/  FMUL R11, R33, R11 ;  /* 0x0000000b210b7220 */ /* 0x000fe20000400000 */
        /* <DEDUP_REMOVED lines=8> */
[----:B------:R-:W-:Y:S01]  /*83e0*/  F2FP.TF32.F32.PACK_B R6, R6 ;  /* 0x00000006ff06723e */ /* 0x000fe200024050ff */
[----:B------:R-:W-:Y:S01]  /*83f0*/  FFMA R12, R35, R38, R12 ;  /* 0x00000026230c7223 */ /* 0x000fe2000000000c */
[----:B------:R-:W-:Y:S01]  /*8400*/  F2FP.TF32.F32.PACK_B R7, R7 ;  /* 0x00000007ff07723e */ /* 0x000fe200024050ff */
        /* <DEDUP_REMOVED lines=8> */
[C---:B------:R-:W-:Y:S01]  /*8490*/  FFMA R16, R35.reuse, R42, R16 ;  /* 0x0000002a23107223 */ /* 0x040fe20000000010 */
[----:B------:R-:W-:Y:S01]  /*84a0*/  F2FP.TF32.F32.PACK_B R9, R9 ;  /* 0x00000009ff09723e */ /* 0x000fe200024050ff */
[----:B------:R-:W-:Y:S01]  /*84b0*/  SYNCS.ARRIVE.TRANS64.RED.A1T0 RZ, [UR4], RZ ;  /* 0x000000ffffff79a7 */ /* 0x000fe20008100404 */
[----:B------:R1:W-:Y:S01]  /*84c0*/  STSM.16.M88.4 [R83+0x6400], R4 ;  /* 0x0064000453007844 */ /* 0x0003e20000000200 */
        /* <DEDUP_REMOVED lines=14> */
[----:B------:R-:W-:Y:S05]  /*85b0*/  F2FP.TF32.F32.PACK_B R19, R19 ;  /* 0x00000013ff13723e */ /* 0x000fea00024050ff */
        /* <DEDUP_REMOVED lines=18> */
.L_x_126:
[----:B------:R-:W-:Y:S05]  /*86e0*/  BSYNC.RECONVERGENT B0 ;  /* 0x0000000000007941 */ /* 0x000fea0003800200 */
.L_x_125:
[----:B------:R-:W-:Y:S01]  /*86f0*/  BAR.SYNC.DEFER_BLOCKING 0x1, 0x80 ;  /* 0x0042000000007b1d */ /* 0x000fe20000010000 */
[----:B------:R-:W-:Y:S01]  /*8700*/  UISETP.NE.AND UP0, UPT, UR39, -0x4, UPT ;  /* 0xfffffffc2700788c */ /* 0x000fe2000bf05270 */
[----:B------:R-:W-:Y:S08]  /*8710*/  IADD3 R31, PT, PT, R31, 0x1, RZ ;  /* 0x000000011f1f7810 */ /* 0x000ff00007ffe0ff */
[----:B------:R-:W-:Y:S05]  /*8720*/  BRA.U !UP0, `(.L_x_127) ;  /* 0x0000000108287547 */ /* 0x000fea000b800000 */
[----:B------:R-:W-:Y:S01]  /*8730*/  ISETP.NE.AND P0, PT, R81, RZ, PT ;  /* 0x000000ff5100720c */ /* 0x000fe20003f05270 */
[----:B------:R-:W-:Y:S01]  /*8740*/  IMAD.U32 R2, RZ, RZ, UR37 ;  /* 0x00000025ff027e24 */ /* 0x000fe2000f8e00ff */
[----:B------:R-:W-:Y:S01]  /*8750*/  UIADD3 UR4, UPT, UPT, UR37, 0x1, URZ ;  /* 0x0000000125047890 */ /* 0x000fe2000fffe0ff */
[----:B------:R-:W-:Y:S03]  /*8760*/  IMAD.U32 R0, RZ, RZ, UR45 ;  /* 0x0000002dff007e24 */ /* 0x000fe6000f8e00ff */
[----:B------:R-:W-:Y:S04]  /*8770*/  UISETP.NE.AND UP0, UPT, UR4, 0x4, UPT ;  /* 0x000000040400788c */ /* 0x000fe8000bf05270 */
[----:B------:R-:W-:Y:S03]  /*8780*/  USEL UR37, UR4, URZ, UP0 ;  /* 0x000000ff04257287 */ /* 0x000fe60008000000 */
[----:B------:R-:W-:Y:S05]  /*8790*/  @P0 LEA R2, R2, UR36, 0x3 ;  /* 0x0000002402020c11 */ /* 0x000fea000f8e18ff */
[----:B------:R-:W-:Y:S05]  /*87a0*/  @P0 VIADD R2, R2, 0x40 ;  /* 0x0000004002020836 */ /* 0x000fea0000000000 */
[----:B------:R-:W-:Y:S04]  /*87b0*/  @P0 PRMT R0, R0, 0x654, R2 ;  /* 0x0000065400000816 */ /* 0x000fe80000000002 */
[----:B------:R2:W-:Y:S03]  /*87c0*/  @P0 SYNCS.ARRIVE.TRANS64.RED.A1T0 RZ, [R0+URZ], RZ ;  /* 0x000000ff00ff09a7 */ /* 0x0005e600081004ff */
.L_x_127:
[----:B------:R-:W-:Y:S01]  /*87d0*/  ISETP.NE.AND P2, PT, R78, RZ, PT ;  /* 0x000000ff4e00720c */ /* 0x000fe20003f45270 */
[----:B------:R-:W-:Y:S01]  /*87e0*/  UIADD3 UR39, UPT, UPT, UR39, 0x4, URZ ;  /* 0x0000000427277890 */ /* 0x000fe2000fffe0ff */
[----:B------:R-:W-:Y:S01]  /*87f0*/  ISETP.NE.AND P0, PT, R80, 0x2, PT ;  /* 0x000000025000780c */ /* 0x000fe20003f05270 */
[----:B-1----:R-:W-:Y:S01]  /*8800*/  IMAD.IADD R14, R29, 0x1, R62 ;  /* 0x000000011d0e7824 */ /* 0x002fe200078e023e */
[----:B------:R-:W-:Y:S01]  /*8810*/  ISETP.NE.AND P1, PT, R31, 0x4, PT ;  /* 0x000000041f00780c */ /* 0x000fe20003f25270 */
[----:B------:R-:W-:Y:S01]  /*8820*/  IMAD.IADD R15, R30, 0x1, R63 ;  /* 0x000000011e0f7824 */ /* 0x000fe200078e023f */
[----:B------:R-:W-:Y:S02]  /*8830*/  SEL R2, RZ, 0x1, P0 ;  /* 0x00000001ff027807 */ /* 0x000fe40000000000 */
[----:B--2---:R-:W-:Y:S02]  /*8840*/  SEL R0, RZ, 0x1, P1 ;  /* 0x00000001ff007807 */ /* 0x004fe40000800000 */
[----:B------:R-:W-:Y:S02]  /*8850*/  LOP3.LUT R72, R72, R2, RZ, 0x3c, !PT ;  /* 0x0000000248487212 */ /* 0x000fe400078e3cff */
[----:B------:R-:W-:Y:S02]  /*8860*/  LOP3.LUT R73, R73, R0, RZ, 0x3c, !PT ;  /* 0x0000000049497212 */ /* 0x000fe400078e3cff */
[----:B------:R-:W-:Y:S02]  /*8870*/  @P2 R2UR UR60, R71 ;  /* 0x00000000473c22ca */ /* 0x000fe400000e0000 */
[----:B------:R-:W-:Y:S02]  /*8880*/  SEL R80, R80, RZ, P0 ;  /* 0x000000ff50507207 */ /* 0x000fe40000000000 */
[----:B------:R-:W-:Y:S01]  /*8890*/  SEL R31, R31, RZ, P1 ;  /* 0x000000ff1f1f7207 */ /* 0x000fe20000800000 */
[----:B------:R-:W-:Y:S10]  /*88a0*/  @P2 BRA `(.L_x_128) ;  /* 0xffffffcc00082947 */ /* 0x000ff4000383ffff */
[----:B------:R-:W-:-:S09]  /*88b0*/  UISETP.NE.AND UP0, UPT, UR44, URZ, UPT ;  /* 0x000000ff2c00728c */ /* 0x000fd2000bf05270 */
[----:B------:R-:W-:Y:S05]  /*88c0*/  BRA.U !UP0, `(.L_x_129) ;  /* 0x0000000108487547 */ /* 0x000fea000b800000 */
[----:B------:R-:W1:Y:S02]  /*88d0*/  LDCU.64 UR4, c[0x0][0x890] ;  /* 0x00011200ff0477ac */ /* 0x000e640008000a00 */
[----:B-1----:R-:W-:-:S04]  /*88e0*/  UISETP.NE.U32.AND UP0, UPT, UR4, URZ, UPT ;  /* 0x000000ff0400728c */ /* 0x002fc8000bf05070 */
[----:B------:R-:W-:-:S09]  /*88f0*/  UISETP.NE.AND.EX UP0, UPT, UR5, URZ, UPT, UP0 ;  /* 0x000000ff0500728c */ /* 0x000fd2000bf05300 */
[----:B------:R-:W-:Y:S05]  /*8900*/  BRA.U UP0, `(.L_x_130) ;  /* 0x00000001000c7547 */ /* 0x000fea000b800000 */
[----:B------:R-:W-:-:S13]  /*8910*/  FSETP.NEU.AND P0, PT, R35, RZ, PT ;  /* 0x000000ff2300720b */ /* 0x000fda0003f0d000 */
[----:B------:R-:W-:Y:S05]  /*8920*/  @!P0 EXIT ;  /* 0x000000000000894d */ /* 0x000fea0003800000 */
[----:B------:R-:W-:Y:S05]  /*8930*/  BRA `(.L_x_129) ;  /* 0x00000000002c7947 */ /* 0x000fea0003800000 */
.L_x_130:
[----:B------:R-:W-:Y:S01]  /*8940*/  ISETP.NE.AND P0, PT, R79, RZ, PT ;  /* 0x000000ff4f00720c */ /* 0x000fe20003f05270 */
[----:B------:R-:W-:-:S12]  /*8950*/  BSSY.RECONVERGENT B0, `(.L_x_129) ;  /* 0x0000009000007945 */ /* 0x000fd80003800200 */
[----:B------:R-:W-:Y:S05]  /*8960*/  @P0 BRA `(.L_x_131) ;  /* 0x0000000000140947 */ /* 0x000fea0003800000 */
[----:B------:R-:W1:Y:S02]  /*8970*/  LDCU.64 UR4, c[0x0][0x888] ;  /* 0x00011100ff0477ac */ /* 0x000e640008000a00 */
[----:B-1----:R-:W-:-:S04]  /*8980*/  ISETP.NE.U32.AND P0, PT, RZ, UR4, PT ;  /* 0x00000004ff007c0c */ /* 0x002fc8000bf05070 */
[----:B------:R-:W-:-:S13]  /*8990*/  ISETP.NE.AND.EX P0, PT, RZ, UR5, PT, P0 ;  /* 0x00000005ff007c0c */ /* 0x000fda000bf05300 */
[----:B------:R-:W-:Y:S05]  /*89a0*/  @!P0 EXIT ;  /* 0x000000000000894d */ /* 0x000fea0003800000 */
[----:B------:R-:W-:Y:S05]  /*89b0*/  BRA `(.L_x_132) ;  /* 0x0000000000087947 */ /* 0x000fea0003800000 */
.L_x_131:
[----:B------:R-:W-:-:S13]  /*89c0*/  FSETP.NEU.AND P0, PT, R35, RZ, PT ;  /* 0x000000ff2300720b */ /* 0x000fda0003f0d000 */
[----:B------:R-:W-:Y:S05]  /*89d0*/  @!P0 EXIT ;  /* 0x000000000000894d */ /* 0x000fea0003800000 */
.L_x_132:
[----:B------:R-:W-:Y:S05]  /*89e0*/  BSYNC.RECONVERGENT B0 ;  /* 0x0000000000007941 */ /* 0x000fea0003800200 */
.L_x_129:
[----:B------:R-:W-:Y:S01]  /*89f0*/  ULEA UR4, UR37, UR36, 0x3 ;  /* 0x0000002425047291 */ /* 0x000fe2000f8e18ff */
[----:B------:R-:W-:-:S04]  /*8a00*/  DEPBAR.LE SB0, 0x0 ;  /* 0x000080000000791a */ /* 0x000fc80000000000 */
[----:B------:R-:W-:-:S04]  /*8a10*/  UIADD3 UR4, UPT, UPT, UR4, 0x40, URZ ;  /* 0x0000004004047890 */ /* 0x000fc8000fffe0ff */
[----:B------:R-:W-:-:S09]  /*8a20*/  UPRMT UR4, UR45, 0x654, UR4 ;  /* 0x000006542d047896 */ /* 0x000fd20008000004 */
[----:B------:R-:W-:Y:S01]  /*8a30*/  SYNCS.ARRIVE.TRANS64.RED.A1T0 RZ, [UR4], RZ ;  /* 0x000000ffffff79a7 */ /* 0x000fe20008100404 */
[----:B------:R-:W-:Y:S05]  /*8a40*/  EXIT ;  /* 0x000000000000794d */ /* 0x000fea0003800000 */
.L_x_19:
[----:B--2---:R2:W1:Y:S02]  /*8a50*/  SYNCS.PHASECHK.TRANS64.TRYWAIT P0, [R2+URZ+0xe0], R3 ;  /* 0x0000e003020075a7 */ /* 0x00446400080011ff */
[----:B-1----:R-:W-:Y:S05]  /*8a60*/  @!P0 NANOSLEEP.SYNCS 0x989680 ;  /* 0x009896800000895d */ /* 0x002fea0003900000 */
[----:B------:R-:W1:Y:S02]  /*8a70*/  @!P0 SYNCS.PHASECHK.TRANS64 P0, [R2+URZ+0xe0], R3 ;  /* 0x0000e003020085a7 */ /* 0x000e6400080010ff */
[----:B-1----:R-:W-:Y:S05]  /*8a80*/  @!P0 BRA `(.L_x_19) ;  /* 0xfffffffc00f08947 */ /* 0x002fea000383ffff */
[----:B------:R-:W-:Y:S05]  /*8a90*/  BRA `(.L_x_133) ;  /* 0xffffff8800c07947 */ /* 0x000fea000383ffff */
.L_x_22:
[----:B-1----:R-:W-:-:S07]  /*8aa0*/  MOV R2, UR57 ;  /* 0x0000003900027c02 */ /* 0x002fce0008000f00 */
.L_x_134:
[----:B-1----:R1:W2:Y:S02]  /*8ab0*/  SYNCS.PHASECHK.TRANS64.TRYWAIT P0, [R2+URZ+0x10], R4 ;  /* 0x00001004020075a7 */ /* 0x0022a400080011ff */
[----:B--2---:R-:W-:Y:S05]  /*8ac0*/  @!P0 NANOSLEEP.SYNCS 0x989680 ;  /* 0x009896800000895d */ /* 0x004fea0003900000 */
[----:B------:R-:W2:Y:S02]  /*8ad0*/  @!P0 SYNCS.PHASECHK.TRANS64 P0, [R2+URZ+0x10], R4 ;  /* 0x00001004020085a7 */ /* 0x000ea400080010ff */
[----:B--2---:R-:W-:Y:S05]  /*8ae0*/  @!P0 BRA `(.L_x_134) ;  /* 0xfffffffc00f08947 */ /* 0x004fea000383ffff */
[----:B------:R-:W-:Y:S05]  /*8af0*/  BRA `(.L_x_21) ;  /* 0xffffff8c00107947 */ /* 0x000fea000383ffff */
.L_x_30:
[----:B------:R-:W-:-:S07]  /*8b00*/  MOV R2, UR57 ;  /* 0x0000003900027c02 */ /* 0x000fce0008000f00 */
.L_x_135:
[----:B-1----:R1:W2:Y:S02]  /*8b10*/  SYNCS.PHASECHK.TRANS64.TRYWAIT P0, [R2+URZ+0x10], R4 ;  /* 0x00001004020075a7 */ /* 0x0022a400080011ff */
[----:B--2---:R-:W-:Y:S05]  /*8b20*/  @!P0 NANOSLEEP.SYNCS 0x989680 ;  /* 0x009896800000895d */ /* 0x004fea0003900000 */
[----:B------:R-:W2:Y:S02]  /*8b30*/  @!P0 SYNCS.PHASECHK.TRANS64 P0, [R2+URZ+0x10], R4 ;  /* 0x00001004020085a7 */ /* 0x000ea400080010ff */
[----:B--2---:R-:W-:Y:S05]  /*8b40*/  @!P0 BRA `(.L_x_135) ;  /* 0xfffffffc00f08947 */ /* 0x004fea000383ffff */
[----:B------:R-:W-:Y:S05]  /*8b50*/  BRA `(.L_x_29) ;  /* 0xffffff9000507947 */ /* 0x000fea000383ffff */
.L_x_36:
[----:B-1----:R1:W2:Y:S02]  /*8b60*/  SYNCS.PHASECHK.TRANS64.TRYWAIT P0, [R2+URZ+0x70], R3 ;  /* 0x00007003020075a7 */ /* 0x0022a400080011ff */
[----:B--2---:R-:W-:Y:S05]  /*8b70*/  @!P0 NANOSLEEP.SYNCS 0x989680 ;  /* 0x009896800000895d */ /* 0x004fea0003900000 */
[----:B------:R-:W2:Y:S02]  /*8b80*/  @!P0 SYNCS.PHASECHK.TRANS64 P0, [R2+URZ+0x70], R3 ;  /* 0x00007003020085a7 */ /* 0x000ea400080010ff */
[----:B--2---:R-:W-:Y:S05]  /*8b90*/  @!P0 BRA `(.L_x_36) ;  /* 0xfffffffc00f08947 */ /* 0x004fea000383ffff */
[----:B------:R-:W-:Y:S05]  /*8ba0*/  BRA `(.L_x_136) ;  /* 0xffffff9400707947 */ /* 0x000fea000383ffff */
.L_x_40:
[----:B----4-:R-:W-:-:S07]  /*8bb0*/  MOV R0, UR4 ;  /* 0x0000000400007c02 */ /* 0x010fce0008000f00 */
.L_x_137:
[----:B-1----:R1:W2:Y:S02]  /*8bc0*/  SYNCS.PHASECHK.TRANS64.TRYWAIT P0, [R0+URZ], R2 ;  /* 0x00000002000075a7 */ /* 0x0022a400080011ff */
[----:B--2---:R-:W-:Y:S05]  /*8bd0*/  @!P0 NANOSLEEP.SYNCS 0x989680 ;  /* 0x009896800000895d */ /* 0x004fea0003900000 */
[----:B------:R-:W2:Y:S02]  /*8be0*/  @!P0 SYNCS.PHASECHK.TRANS64 P0, [R0+URZ], R2 ;  /* 0x00000002000085a7 */ /* 0x000ea400080010ff */
[----:B--2---:R-:W-:Y:S05]  /*8bf0*/  @!P0 BRA `(.L_x_137) ;  /* 0xfffffffc00f08947 */ /* 0x004fea000383ffff */
[----:B------:R-:W-:Y:S05]  /*8c00*/  BRA `(.L_x_138) ;  /* 0xffffff9800e07947 */ /* 0x000fea000383ffff */
.L_x_43:
[----:B-1----:R1:W2:Y:S02]  /*8c10*/  SYNCS.PHASECHK.TRANS64.TRYWAIT P0, [R0+URZ+0xd0], R4 ;  /* 0x0000d004000075a7 */ /* 0x0022a400080011ff */
[----:B--2---:R-:W-:Y:S05]  /*8c20*/  @!P0 NANOSLEEP.SYNCS 0x989680 ;  /* 0x009896800000895d */ /* 0x004fea0003900000 */
[----:B------:R-:W2:Y:S02]  /*8c30*/  @!P0 SYNCS.PHASECHK.TRANS64 P0, [R0+URZ+0xd0], R4 ;  /* 0x0000d004000085a7 */ /* 0x000ea400080010ff */
[----:B--2---:R-:W-:Y:S05]  /*8c40*/  @!P0 BRA `(.L_x_43) ;  /* 0xfffffffc00f08947 */ /* 0x004fea000383ffff */
[----:B------:R-:W-:Y:S05]  /*8c50*/  BRA `(.L_x_139) ;  /* 0xffffff9c003c7947 */ /* 0x000fea000383ffff */
.L_x_44:
[----:B------:R-:W-:-:S07]  /*8c60*/  MOV R0, UR4 ;  /* 0x0000000400007c02 */ /* 0x000fce0008000f00 */
.L_x_140:
[----:B-1----:R1:W2:Y:S02]  /*8c70*/  SYNCS.PHASECHK.TRANS64.TRYWAIT P0, [R0+URZ+0x80], R5 ;  /* 0x00008005000075a7 */ /* 0x0022a400080011ff */
[----:B--2---:R-:W-:Y:S05]  /*8c80*/  @!P0 NANOSLEEP.SYNCS 0x989680 ;  /* 0x009896800000895d */ /* 0x004fea0003900000 */
[----:B------:R-:W2:Y:S02]  /*8c90*/  @!P0 SYNCS.PHASECHK.TRANS64 P0, [R0+URZ+0x80], R5 ;  /* 0x00008005000085a7 */ /* 0x000ea400080010ff */
[----:B--2---:R-:W-:Y:S05]  /*8ca0*/  @!P0 BRA `(.L_x_140) ;  /* 0xfffffffc00f08947 */ /* 0x004fea000383ffff */
[----:B------:R-:W-:Y:S05]  /*8cb0*/  BRA `(.L_x_141) ;  /* 0xffffff9c004c7947 */ /* 0x000fea000383ffff */
.L_x_45:
[----:B-1----:R1:W2:Y:S02]  /*8cc0*/  SYNCS.PHASECHK.TRANS64.TRYWAIT P1, [R0+URZ+0x70], R4 ;  /* 0x00007004000075a7 */ /* 0x0022a400080211ff */
[----:B--2---:R-:W-:Y:S05]  /*8cd0*/  @!P1 NANOSLEEP.SYNCS 0x989680 ;  /* 0x009896800000995d */ /* 0x004fea0003900000 */
[----:B------:R-:W2:Y:S02]  /*8ce0*/  @!P1 SYNCS.PHASECHK.TRANS64 P1, [R0+URZ+0x70], R4 ;  /* 0x00007004000095a7 */ /* 0x000ea400080210ff */
[----:B--2---:R-:W-:Y:S05]  /*8cf0*/  @!P1 BRA `(.L_x_45) ;  /* 0xfffffffc00f09947 */ /* 0x004fea000383ffff */
[----:B------:R-:W-:Y:S05]  /*8d00*/  BRA `(.L_x_142) ;  /* 0xffffff9c007c7947 */ /* 0x000fea000383ffff */
.L_x_48:
[----:B------:R-:W-:-:S07]  /*8d10*/  MOV R0, UR4 ;  /* 0x0000000400007c02 */ /* 0x000fce0008000f00 */
.L_x_143:
[----:B-1----:R1:W2:Y:S02]  /*8d20*/  SYNCS.PHASECHK.TRANS64.TRYWAIT P0, [R0+URZ+0x80], R2 ;  /* 0x00008002000075a7 */ /* 0x0022a400080011ff */
[----:B--2---:R-:W-:Y:S05]  /*8d30*/  @!P0 NANOSLEEP.SYNCS 0x989680 ;  /* 0x009896800000895d */ /* 0x004fea0003900000 */
[----:B------:R-:W2:Y:S02]  /*8d40*/  @!P0 SYNCS.PHASECHK.TRANS64 P0, [R0+URZ+0x80], R2 ;  /* 0x00008002000085a7 */ /* 0x000ea400080010ff */
[----:B--2---:R-:W-:Y:S05]  /*8d50*/  @!P0 BRA `(.L_x_143) ;  /* 0xfffffffc00f08947 */ /* 0x004fea000383ffff */
[----:B------:R-:W-:Y:S05]  /*8d60*/  BRA `(.L_x_47) ;  /* 0xffffff9c00d07947 */ /* 0x000fea000383ffff */
.L_x_55:
[----:B-1----:R1:W2:Y:S02]  /*8d70*/  SYNCS.PHASECHK.TRANS64.TRYWAIT P1, [R0+URZ+0x70], R2 ;  /* 0x00007002000075a7 */ /* 0x0022a400080211ff */
[----:B--2---:R-:W-:Y:S05]  /*8d80*/  @!P1 NANOSLEEP.SYNCS 0x989680 ;  /* 0x009896800000995d */ /* 0x004fea0003900000 */
[----:B------:R-:W2:Y:S02]  /*8d90*/  @!P1 SYNCS.PHASECHK.TRANS64 P1, [R0+URZ+0x70], R2 ;  /* 0x00007002000095a7 */ /* 0x000ea400080210ff */
[----:B--2---:R-:W-:Y:S05]  /*8da0*/  @!P1 BRA `(.L_x_55) ;  /* 0xfffffffc00f09947 */ /* 0x004fea000383ffff */
[----:B------:R-:W-:Y:S05]  /*8db0*/  BRA `(.L_x_144) ;  /* 0xffffffa400347947 */ /* 0x000fea000383ffff */
.L_x_56:
[----:B------:R-:W-:-:S07]  /*8dc0*/  MOV R2, UR75 ;  /* 0x0000004b00027c02 */ /* 0x000fce0008000f00 */
.L_x_145:
[----:B-1----:R1:W2:Y:S02]  /*8dd0*/  SYNCS.PHASECHK.TRANS64.TRYWAIT P0, [R2+URZ+0xb0], R0 ;  /* 0x0000b000020075a7 */ /* 0x0022a400080011ff */
[----:B--2---:R-:W-:Y:S05]  /*8de0*/  @!P0 NANOSLEEP.SYNCS 0x989680 ;  /* 0x009896800000895d */ /* 0x004fea0003900000 */
[----:B------:R-:W2:Y:S02]  /*8df0*/  @!P0 SYNCS.PHASECHK.TRANS64 P0, [R2+URZ+0xb0], R0 ;  /* 0x0000b000020085a7 */ /* 0x000ea400080010ff */
[----:B--2---:R-:W-:Y:S05]  /*8e00*/  @!P0 BRA `(.L_x_145) ;  /* 0xfffffffc00f08947 */ /* 0x004fea000383ffff */
[----:B------:R-:W-:Y:S05]  /*8e10*/  BRA `(.L_x_146) ;  /* 0xffffffa400887947 */ /* 0x000fea000383ffff */
.L_x_59:
[----:B------:R-:W-:Y:S07]  /*8e20*/  MOV R0, UR5 ;  /* 0x0000000500007c02 */ /* 0x000fee0008000f00 */
.L_x_147:
[----:B-1----:R1:W2:Y:S02]  /*8e30*/  SYNCS.PHASECHK.TRANS64.TRYWAIT P0, [R0+URZ], R2 ;  /* 0x00000002000075a7 */ /* 0x0022a400080011ff */
[----:B--2---:R-:W-:Y:S05]  /*8e40*/  @!P0 NANOSLEEP.SYNCS 0x989680 ;  /* 0x009896800000895d */ /* 0x004fea0003900000 */
[----:B------:R-:W2:Y:S02]  /*8e50*/  @!P0 SYNCS.PHASECHK.TRANS64 P0, [R0+URZ], R2 ;  /* 0x00000002000085a7 */ /* 0x000ea400080010ff */
[----:B--2---:R-:W-:Y:S05]  /*8e60*/  @!P0 BRA `(.L_x_147) ;  /* 0xfffffffc00f08947 */ /* 0x004fea000383ffff */
[----:B------:R-:W-:Y:S05]  /*8e70*/  BRA `(.L_x_58) ;  /* 0xffffffa400a47947 */ /* 0x000fea000383ffff */
.L_x_62:
[----:B------:R-:W-:-:S07]  /*8e80*/  MOV R0, UR4 ;  /* 0x0000000400007c02 */ /* 0x000fce0008000f00 */
.L_x_148:
[----:B--2---:R2:W3:Y:S02]  /*8e90*/  SYNCS.PHASECHK.TRANS64.TRYWAIT P0, [R0+URZ], R2 ;  /* 0x00000002000075a7 */ /* 0x0044e400080011ff */
[----:B---3--:R-:W-:Y:S05]  /*8ea0*/  @!P0 NANOSLEEP.SYNCS 0x989680 ;  /* 0x009896800000895d */ /* 0x008fea0003900000 */
[----:B------:R-:W3:Y:S02]  /*8eb0*/  @!P0 SYNCS.PHASECHK.TRANS64 P0, [R0+URZ], R2 ;  /* 0x00000002000085a7 */ /* 0x000ee400080010ff */
[----:B---3--:R-:W-:Y:S05]  /*8ec0*/  @!P0 BRA `(.L_x_148) ;  /* 0xfffffffc00f08947 */ /* 0x008fea000383ffff */
[----:B------:R-:W-:Y:S05]  /*8ed0*/  BRA `(.L_x_149) ;  /* 0xffffffac00ac7947 */ /* 0x000fea000383ffff */
.L_x_63:
[----:B------:R-:W-:-:S07]  /*8ee0*/  MOV R0, UR5 ;  /* 0x0000000500007c02 */ /* 0x000fce0008000f00 */
.L_x_150:
[----:B-1----:R1:W2:Y:S02]  /*8ef0*/  SYNCS.PHASECHK.TRANS64.TRYWAIT P0, [R0+URZ], R3 ;  /* 0x00000003000075a7 */ /* 0x0022a400080011ff */
[----:B--2---:R-:W-:Y:S05]  /*8f00*/  @!P0 NANOSLEEP.SYNCS 0x989680 ;  /* 0x009896800000895d */ /* 0x004fea0003900000 */
[----:B------:R-:W2:Y:S02]  /*8f10*/  @!P0 SYNCS.PHASECHK.TRANS64 P0, [R0+URZ], R3 ;  /* 0x00000003000085a7 */ /* 0x000ea400080010ff */
[----:B--2---:R-:W-:Y:S05]  /*8f20*/  @!P0 BRA `(.L_x_150) ;  /* 0xfffffffc00f08947 */ /* 0x004fea000383ffff */
[----:B------:R-:W-:Y:S05]  /*8f30*/  BRA `(.L_x_151) ;  /* 0xffffffac00b87947 */ /* 0x000fea000383ffff */
.L_x_64:
[----:B------:R-:W-:-:S07]  /*8f40*/  MOV R0, UR5 ;  /* 0x0000000500007c02 */ /* 0x000fce0008000f00 */
.L_x_152:
[----:B-1----:R1:W2:Y:S02]  /*8f50*/  SYNCS.PHASECHK.TRANS64.TRYWAIT P0, [R0+URZ], R3 ;  /* 0x00000003000075a7 */ /* 0x0022a400080011ff */
[----:B--2---:R-:W-:Y:S05]  /*8f60*/  @!P0 NANOSLEEP.SYNCS 0x989680 ;  /* 0x009896800000895d */ /* 0x004fea0003900000 */
[----:B------:R-:W2:Y:S02]  /*8f70*/  @!P0 SYNCS.PHASECHK.TRANS64 P0, [R0+URZ], R3 ;  /* 0x00000003000085a7 */ /* 0x000ea400080010ff */
[----:B--2---:R-:W-:Y:S05]  /*8f80*/  @!P0 BRA `(.L_x_152) ;  /* 0xfffffffc00f08947 */ /* 0x004fea000383ffff */
[----:B------:R-:W-:Y:S05]  /*8f90*/  BRA `(.L_x_153) ;  /* 0xffffffac00c47947 */ /* 0x000fea000383ffff */
.L_x_65:
[----:B-1----:R-:W-:-:S07]  /*8fa0*/  MOV R0, UR4 ;  /* 0x0000000400007c02 */ /* 0x002fce0008000f00 */
.L_x_154:
[----:B-1----:R1:W2:Y:S02]  /*8fb0*/  SYNCS.PHASECHK.TRANS64.TRYWAIT P0, [R0+URZ], R2 ;  /* 0x00000002000075a7 */ /* 0x0022a400080011ff */
[----:B--2---:R-:W-:Y:S05]  /*8fc0*/  @!P0 NANOSLEEP.SYNCS 0x989680 ;  /* 0x009896800000895d */ /* 0x004fea0003900000 */
[----:B------:R-:W2:Y:S02]  /*8fd0*/  @!P0 SYNCS.PHASECHK.TRANS64 P0, [R0+URZ], R2 ;  /* 0x00000002000085a7 */ /* 0x000ea400080010ff */
[----:B--2---:R-:W-:Y:S05]  /*8fe0*/  @!P0 BRA `(.L_x_154) ;  /* 0xfffffffc00f08947 */ /* 0x004fea000383ffff */
[----:B------:R-:W-:Y:S05]  /*8ff0*/  BRA `(.L_x_155) ;  /* 0xffffffac00d07947 */ /* 0x000fea000383ffff */
.L_x_70:
[----:B---3--:R3:W1:Y:S02]  /*9000*/  SYNCS.PHASECHK.TRANS64.TRYWAIT P0, [R0+URZ+0x70], R2 ;  /* 0x00007002000075a7 */ /* 0x00866400080011ff */
[----:B-1----:R-:W-:Y:S05]  /*9010*/  @!P0 NANOSLEEP.SYNCS 0x989680 ;  /* 0x009896800000895d */ /* 0x002fea0003900000 */
[----:B------:R-:W1:Y:S02]  /*9020*/  @!P0 SYNCS.PHASECHK.TRANS64 P0, [R0+URZ+0x70], R2 ;  /* 0x00007002000085a7 */ /* 0x000e6400080010ff */
[----:B-1----:R-:W-:Y:S05]  /*9030*/  @!P0 BRA `(.L_x_70) ;  /* 0xfffffffc00f08947 */ /* 0x002fea000383ffff */
[----:B------:R-:W-:Y:S05]  /*9040*/  BRA `(.L_x_156) ;  /* 0xffffffb000dc7947 */ /* 0x000fea000383ffff */
.L_x_73:
[----:B------:R-:W-:Y:S07]  /*9050*/  MOV R0, UR4 ;  /* 0x0000000400007c02 */ /* 0x000fee0008000f00 */
.L_x_157:
[----:B---3--:R3:W1:Y:S02]  /*9060*/  SYNCS.PHASECHK.TRANS64.TRYWAIT P0, [R0+URZ+0x68], R2 ;  /* 0x00006802000075a7 */ /* 0x00866400080011ff */
[----:B-1----:R-:W-:Y:S05]  /*9070*/  @!P0 NANOSLEEP.SYNCS 0x989680 ;  /* 0x009896800000895d */ /* 0x002fea0003900000 */
[----:B------:R-:W1:Y:S02]  /*9080*/  @!P0 SYNCS.PHASECHK.TRANS64 P0, [R0+URZ+0x68], R2 ;  /* 0x00006802000085a7 */ /* 0x000e6400080010ff */
[----:B-1----:R-:W-:Y:S05]  /*9090*/  @!P0 BRA `(.L_x_157) ;  /* 0xfffffffc00f08947 */ /* 0x002fea000383ffff */
[----:B------:R-:W-:Y:S05]  /*90a0*/  BRA `(.L_x_72) ;  /* 0xffffffb400bc7947 */ /* 0x000fea000383ffff */
.L_x_76:
[----:B------:R-:W-:Y:S07]  /*90b0*/  MOV R0, UR4 ;  /* 0x0000000400007c02 */ /* 0x000fee0008000f00 */
.L_x_158:
[----:B--2---:R2:W3:Y:S02]  /*90c0*/  SYNCS.PHASECHK.TRANS64.TRYWAIT P0, [R0+URZ+0x40], R14 ;  /* 0x0000400e000075a7 */ /* 0x0044e400080011ff */
[----:B---3--:R-:W-:Y:S05]  /*90d0*/  @!P0 NANOSLEEP.SYNCS 0x989680 ;  /* 0x009896800000895d */ /* 0x008fea0003900000 */
[----:B------:R-:W3:Y:S02]  /*90e0*/  @!P0 SYNCS.PHASECHK.TRANS64 P0, [R0+URZ+0x40], R14 ;  /* 0x0000400e000085a7 */ /* 0x000ee400080010ff */
[----:B---3--:R-:W-:Y:S05]  /*90f0*/  @!P0 BRA `(.L_x_158) ;  /* 0xfffffffc00f08947 */ /* 0x008fea000383ffff */
[----:B------:R-:W-:Y:S05]  /*9100*/  BRA `(.L_x_159) ;  /* 0xffffffb800347947 */ /* 0x000fea000383ffff */
.L_x_77:
[----:B------:R-:W-:Y:S07]  /*9110*/  MOV R0, UR4 ;  /* 0x0000000400007c02 */ /* 0x000fee0008000f00 */
.L_x_160:
[----:B--2---:R2:W3:Y:S02]  /*9120*/  SYNCS.PHASECHK.TRANS64.TRYWAIT P0, [R0+URZ+0x48], R14 ;  /* 0x0000480e000075a7 */ /* 0x0044e400080011ff */
[----:B---3--:R-:W-:Y:S05]  /*9130*/  @!P0 NANOSLEEP.SYNCS 0x989680 ;  /* 0x009896800000895d */ /* 0x008fea0003900000 */
[----:B------:R-:W3:Y:S02]  /*9140*/  @!P0 SYNCS.PHASECHK.TRANS64 P0, [R0+URZ+0x48], R14 ;  /* 0x0000480e000085a7 */ /* 0x000ee400080010ff */
[----:B---3--:R-:W-:Y:S05]  /*9150*/  @!P0 BRA `(.L_x_160) ;  /* 0xfffffffc00f08947 */ /* 0x008fea000383ffff */
[----:B------:R-:W-:Y:S05]  /*9160*/  BRA `(.L_x_161) ;  /* 0xffffffb800707947 */ /* 0x000fea000383ffff */
.L_x_78:
[----:B------:R-:W-:Y:S07]  /*9170*/  MOV R0, UR4 ;  /* 0x0000000400007c02 */ /* 0x000fee0008000f00 */
.L_x_162:
[----:B--2---:R2:W3:Y:S02]  /*9180*/  SYNCS.PHASECHK.TRANS64.TRYWAIT P0, [R0+URZ+0x50], R14 ;  /* 0x0000500e000075a7 */ /* 0x0044e400080011ff */
[----:B---3--:R-:W-:Y:S05]  /*9190*/  @!P0 NANOSLEEP.SYNCS 0x989680 ;  /* 0x009896800000895d */ /* 0x008fea0003900000 */
[----:B------:R-:W3:Y:S02]  /*91a0*/  @!P0 SYNCS.PHASECHK.TRANS64 P0, [R0+URZ+0x50], R14 ;  /* 0x0000500e000085a7 */ /* 0x000ee400080010ff */
[----:B---3--:R-:W-:Y:S05]  /*91b0*/  @!P0 BRA `(.L_x_162) ;  /* 0xfffffffc00f08947 */ /* 0x008fea000383ffff */
[----:B------:R-:W-:Y:S05]  /*91c0*/  BRA `(.L_x_163) ;  /* 0xffffffb800b47947 */ /* 0x000fea000383ffff */
.L_x_79:
[----:B------:R-:W-:Y:S07]  /*91d0*/  MOV R0, UR4 ;  /* 0x0000000400007c02 */ /* 0x000fee0008000f00 */
.L_x_164:
[----:B-1----:R1:W2:Y:S02]  /*91e0*/  SYNCS.PHASECHK.TRANS64.TRYWAIT P0, [R0+URZ+0x58], R14 ;  /* 0x0000580e000075a7 */ /* 0x0022a400080011ff */
[----:B--2---:R-:W-:Y:S05]  /*91f0*/  @!P0 NANOSLEEP.SYNCS 0x989680 ;  /* 0x009896800000895d */ /* 0x004fea0003900000 */
[----:B------:R-:W2:Y:S02]  /*9200*/  @!P0 SYNCS.PHASECHK.TRANS64 P0, [R0+URZ+0x58], R14 ;  /* 0x0000580e000085a7 */ /* 0x000ea400080010ff */
[----:B--2---:R-:W-:Y:S05]  /*9210*/  @!P0 BRA `(.L_x_164) ;  /* 0xfffffffc00f08947 */ /* 0x004fea000383ffff */
[----:B------:R-:W-:Y:S05]  /*9220*/  BRA `(.L_x_165) ;  /* 0xffffffbc00387947 */ /* 0x000fea000383ffff */
.L_x_81:
[----:B------:R-:W-:-:S07]  /*9230*/  MOV R0, UR4 ;  /* 0x0000000400007c02 */ /* 0x000fce0008000f00 */
.L_x_166:
[----:B-1----:R1:W2:Y:S02]  /*9240*/  SYNCS.PHASECHK.TRANS64.TRYWAIT P0, [R0+URZ+0x40], R2 ;  /* 0x00004002000075a7 */ /* 0x0022a400080011ff */
[----:B--2---:R-:W-:Y:S05]  /*9250*/  @!P0 NANOSLEEP.SYNCS 0x989680 ;  /* 0x009896800000895d */ /* 0x004fea0003900000 */
[----:B------:R-:W2:Y:S02]  /*9260*/  @!P0 SYNCS.PHASECHK.TRANS64 P0, [R0+URZ+0x40], R2 ;  /* 0x00004002000085a7 */ /* 0x000ea400080010ff */
[----:B--2---:R-:W-:Y:S05]  /*9270*/  @!P0 BRA `(.L_x_166) ;  /* 0xfffffffc00f08947 */ /* 0x004fea000383ffff */
[----:B------:R-:W-:Y:S05]  /*9280*/  BRA `(.L_x_167) ;  /* 0xffffffbc00a87947 */ /* 0x000fea000383ffff */
.L_x_82:
[----:B-1----:R-:W-:-:S07]  /*9290*/  MOV R0, UR4 ;  /* 0x0000000400007c02 */ /* 0x002fce0008000f00 */
.L_x_168:
[----:B-1----:R1:W2:Y:S02]  /*92a0*/  SYNCS.PHASECHK.TRANS64.TRYWAIT P0, [R0+URZ+0x48], R2 ;  /* 0x00004802000075a7 */ /* 0x0022a400080011ff */
[----:B--2---:R-:W-:Y:S05]  /*92b0*/  @!P0 NANOSLEEP.SYNCS 0x989680 ;  /* 0x009896800000895d */ /* 0x004fea0003900000 */
[----:B------:R-:W2:Y:S02]  /*92c0*/  @!P0 SYNCS.PHASECHK.TRANS64 P0, [R0+URZ+0x48], R2 ;  /* 0x00004802000085a7 */ /* 0x000ea400080010ff */
[----:B--2---:R-:W-:Y:S05]  /*92d0*/  @!P0 BRA `(.L_x_168) ;  /* 0xfffffffc00f08947 */ /* 0x004fea000383ffff */
[----:B------:R-:W-:Y:S05]  /*92e0*/  BRA `(.L_x_169) ;  /* 0xffffffbc00987947 */ /* 0x000fea000383ffff */
.L_x_83:
[----:B-1----:R-:W-:-:S07]  /*92f0*/  MOV R0, UR4 ;  /* 0x0000000400007c02 */ /* 0x002fce0008000f00 */
.L_x_170:
[----:B-1----:R1:W2:Y:S02]  /*9300*/  SYNCS.PHASECHK.TRANS64.TRYWAIT P0, [R0+URZ+0x50], R2 ;  /* 0x00005002000075a7 */ /* 0x0022a400080011ff */
[----:B--2---:R-:W-:Y:S05]  /*9310*/  @!P0 NANOSLEEP.SYNCS 0x989680 ;  /* 0x009896800000895d */ /* 0x004fea0003900000 */
[----:B------:R-:W2:Y:S02]  /*9320*/  @!P0 SYNCS.PHASECHK.TRANS64 P0, [R0+URZ+0x50], R2 ;  /* 0x00005002000085a7 */ /* 0x000ea400080010ff */
[----:B--2---:R-:W-:Y:S05]  /*9330*/  @!P0 BRA `(.L_x_170) ;  /* 0xfffffffc00f08947 */ /* 0x004fea000383ffff */
[----:B------:R-:W-:Y:S05]  /*9340*/  BRA `(.L_x_171) ;  /* 0xffffffbc00887947 */ /* 0x000fea000383ffff */
.L_x_85:
[----:B--2---:R2:W4:Y:S02]  /*9350*/  SYNCS.PHASECHK.TRANS64.TRYWAIT P0, [R0+URZ+0x70], R2 ;  /* 0x00007002000075a7 */ /* 0x00452400080011ff */
[----:B----4-:R-:W-:Y:S05]  /*9360*/  @!P0 NANOSLEEP.SYNCS 0x989680 ;  /* 0x009896800000895d */ /* 0x010fea0003900000 */
[----:B------:R-:W4:Y:S02]  /*9370*/  @!P0 SYNCS.PHASECHK.TRANS64 P0, [R0+URZ+0x70], R2 ;  /* 0x00007002000085a7 */ /* 0x000f2400080010ff */
[----:B----4-:R-:W-:Y:S05]  /*9380*/  @!P0 BRA `(.L_x_85) ;  /* 0xfffffffc00f08947 */ /* 0x010fea000383ffff */
[----:B------:R-:W-:Y:S05]  /*9390*/  BRA `(.L_x_172) ;  /* 0xffffffc000607947 */ /* 0x000fea000383ffff */
.L_x_96:
[----:B-1----:R-:W-:Y:S04]  /*93a0*/  MOV R0, UR36 ;  /* 0x0000002400007c02 */ /* 0x002fe80008000f00 */
[----:B------:R1:W3:Y:S03]  /*93b0*/  SYNCS.PHASECHK.TRANS64.TRYWAIT P1, [R0+URZ+0x20], R3 ;  /* 0x00002003000075a7 */ /* 0x0002e600080211ff */
[----:B---3--:R-:W-:Y:S05]  /*93c0*/  @!P1 NANOSLEEP.SYNCS 0x989680 ;  /* 0x009896800000995d */ /* 0x008fea0003900000 */
[----:B------:R-:W3:Y:S02]  /*93d0*/  @!P1 SYNCS.PHASECHK.TRANS64 P1, [R0+URZ+0x20], R3 ;  /* 0x00002003000095a7 */ /* 0x000ee400080210ff */
[----:B---3--:R-:W-:Y:S05]  /*93e0*/  @!P1 BRA `(.L_x_96) ;  /* 0xfffffffc00ec9947 */ /* 0x008fea000383ffff */
[----:B------:R-:W-:Y:S05]  /*93f0*/  BRA `(.L_x_95) ;  /* 0xffffffcc00987947 */ /* 0x000fea000383ffff */
.L_x_98:
[----:B-1----:R1:W2:Y:S02]  /*9400*/  SYNCS.PHASECHK.TRANS64.TRYWAIT P0, [R84+URZ+0x90], R2 ;  /* 0x00009002540075a7 */ /* 0x0022a400080011ff */
[----:B--2---:R-:W-:Y:S05]  /*9410*/  @!P0 NANOSLEEP.SYNCS 0x989680 ;  /* 0x009896800000895d */ /* 0x004fea0003900000 */
[----:B------:R-:W2:Y:S02]  /*9420*/  @!P0 SYNCS.PHASECHK.TRANS64 P0, [R84+URZ+0x90], R2 ;  /* 0x00009002540085a7 */ /* 0x000ea400080010ff */
[----:B--2---:R-:W-:Y:S05]  /*9430*/  @!P0 BRA `(.L_x_98) ;  /* 0xfffffffc00f08947 */ /* 0x004fea000383ffff */
[----:B------:R-:W-:Y:S05]  /*9440*/  BRA `(.L_x_97) ;  /* 0xffffffcc00c47947 */ /* 0x000fea000383ffff */
.L_x_107:
[----:B-1----:R1:W2:Y:S02]  /*9450*/  SYNCS.PHASECHK.TRANS64.TRYWAIT P0, [R2+URZ+0x20], R0 ;  /* 0x00002000020075a7 */ /* 0x0022a400080011ff */
[----:B--2---:R-:W-:Y:S05]  /*9460*/  @!P0 NANOSLEEP.SYNCS 0x989680 ;  /* 0x009896800000895d */ /* 0x004fea0003900000 */
[----:B------:R-:W2:Y:S02]  /*9470*/  @!P0 SYNCS.PHASECHK.TRANS64 P0, [R2+URZ+0x20], R0 ;  /* 0x00002000020085a7 */ /* 0x000ea400080010ff */
[----:B--2---:R-:W-:Y:S05]  /*9480*/  @!P0 BRA `(.L_x_107) ;  /* 0xfffffffc00f08947 */ /* 0x004fea000383ffff */
[----:B------:R-:W-:Y:S05]  /*9490*/  BRA `(.L_x_106) ;  /* 0xffffffd400e87947 */ /* 0x000fea000383ffff */
.L_x_115:
[----:B-1----:R1:W2:Y:S02]  /*94a0*/  SYNCS.PHASECHK.TRANS64.TRYWAIT P0, [R0+URZ+0x20], R5 ;  /* 0x00002005000075a7 */ /* 0x0022a400080011ff */
[----:B--2---:R-:W-:Y:S05]  /*94b0*/  @!P0 NANOSLEEP.SYNCS 0x989680 ;  /* 0x009896800000895d */ /* 0x004fea0003900000 */
[----:B------:R-:W2:Y:S02]  /*94c0*/  @!P0 SYNCS.PHASECHK.TRANS64 P0, [R0+URZ+0x20], R5 ;  /* 0x00002005000085a7 */ /* 0x000ea400080010ff */
[----:B--2---:R-:W-:Y:S05]  /*94d0*/  @!P0 BRA `(.L_x_115) ;  /* 0xfffffffc00f08947 */ /* 0x004fea000383ffff */
[----:B------:R-:W-:Y:S05]  /*94e0*/  BRA `(.L_x_114) ;  /* 0xffffffe0002c7947 */ /* 0x000fea000383ffff */
.L_x_123:
[----:B--2---:R2:W3:Y:S02]  /*94f0*/  SYNCS.PHASECHK.TRANS64.TRYWAIT P0, [R2+URZ+0x20], R0 ;  /* 0x00002000020075a7 */ /* 0x0044e400080011ff */
[----:B---3--:R-:W-:Y:S05]  /*9500*/  @!P0 NANOSLEEP.SYNCS 0x989680 ;  /* 0x009896800000895d */ /* 0x008fea0003900000 */
[----:B------:R-:W3:Y:S02]  /*9510*/  @!P0 SYNCS.PHASECHK.TRANS64 P0, [R2+URZ+0x20], R0 ;  /* 0x00002000020085a7 */ /* 0x000ee400080010ff */
[----:B---3--:R-:W-:Y:S05]  /*9520*/  @!P0 BRA `(.L_x_123) ;  /* 0xfffffffc00f08947 */ /* 0x008fea000383ffff */
[----:B------:R-:W-:Y:S05]  /*9530*/  BRA `(.L_x_122) ;  /* 0xffffffe800707947 */ /* 0x000fea000383ffff */
        .weak           $__internal_0_$__cuda_sm10x_tcgen05_guardrail_trap_col_being_dealloced_not_returned_by_alloc
        .type           $__internal_0_$__cuda_sm10x_tcgen05_guardrail_trap_col_being_dealloced_not_returned_by_alloc,@function
        .size           $__internal_0_$__cuda_sm10x_tcgen05_guardrail_trap_col_being_dealloced_not_returned_by_alloc,($__internal_1_$__cuda_sm10x_tcgen05_guardrail_trap_phase_invalid_during_alloc - $__internal_0_$__cuda_sm10x_tcgen05_guardrail_trap_col_being_dealloced_not_returned_by_alloc)
$__internal_0_$__cuda_sm10x_tcgen05_guardrail_trap_col_being_dealloced_not_returned_by_alloc:
[----:B------:R-:W-:Y:S05]  /*9540*/  BPT.TRAP 0x1 ;  /* 0x000000040000795c */ /* 0x000fea0000300000 */
[----:B------:R-:W-:-:S04]  /*9550*/  HFMA2 R3, -RZ, RZ, 0, 0 ;  /* 0x00000000ff037431 */ /* 0x000fc800000001ff */
[----:B------:R-:W-:Y:S05]  /*9560*/  RET.REL.NODEC R2 `(_ZN7cutlass13device_kernelINS_4gemm6kernel13GemmUniversalIN4cute5tupleIJiiiiEEENS1_10collective13CollectiveMmaINS1_35MainloopSm100TmaUmmaWarpSpecializedILi2ELi2ELi4ENS5_IJNS4_1CILi1EEESB_SB_EEEEENS5_IJNSA_ILi64EEENSA_ILi128EEESF_EEENS_10tfloat32_tENS5_IJlSB_lEEESH_SI_NS4_8TiledMMAINS4_8MMA_AtomIJNS4_17SM100_MMA_TF32_SSISH_SH_fLi64ELi128ELNS4_4UMMA5MajorE0ELSN_0ELNSM_7ScaleInE0ELSO_0EEEEEENS4_6LayoutISC_NS5_IJNSA_ILi0EEESS_SS_EEEEENS5_IJNS4_10UnderscoreESV_SV_EEEEENS4_13SM90_TMA_LOADENS4_14ComposedLayoutINS4_7SwizzleILi3ELi4ELi3EEENS4_18smem_ptr_flag_bitsILi32EEENSR_INS5_IJNSA_ILi8EEENSA_ILi32EEEEEENS5_IJS15_SB_EEEEEEEvNS4_8identityESY_S19_vS1A_EENS_8epilogue10collective18CollectiveEpilogueINS1C_23Sm100TmaWarpSpecializedILi4ELi2ELi16ELb1ELb0EEEJSG_NS5_IJNSR_ISE_SB_EENSR_IS15_SB_EEEEESH_SI_SH_SI_NS1C_6fusion15FusionCallbacksIS1G_NS1K_17LinearCombinationISH_fSH_fLNS_15FloatRoundStyleE2EEESG_S1J_JEEENS4_5SM1004TMEM4LOAD26SM100_TMEM_LOAD_16dp128b8xESY_S19_NS4_17SM75_U32x4_LDSM_NENS4_14SM90_TMA_STOREES19_NS4_17SM90_U32x4_STSM_NENS4_39AutoVectorizingCopyWithAssumedAlignmentILi128EEEEEEvvEEEEvNT_6ParamsE) ;  /* 0xffffff6802a47950 */ /* 0x000fea0003c3ffff */
        .weak           $__internal_1_$__cuda_sm10x_tcgen05_guardrail_trap_phase_invalid_during_alloc
        .type           $__internal_1_$__cuda_sm10x_tcgen05_guardrail_trap_phase_invalid_during_alloc,@function
        .size           $__internal_1_$__cuda_sm10x_tcgen05_guardrail_trap_phase_invalid_during_alloc,($__internal_2_$__cuda_sm10x_tcgen05_guardrail_trap_unallocated_columns_being_dealloced - $__internal_1_$__cuda_sm10x_tcgen05_guardrail_trap_phase_invalid_during_alloc)
$__internal_1_$__cuda_sm10x_tcgen05_guardrail_trap_phase_invalid_during_alloc:
[----:B------:R-:W-:Y:S05]  /*9570*/  BPT.TRAP 0x1 ;  /* 0x000000040000795c */ /* 0x000fea0000300000 */
[----:B------:R-:W-:-:S04]  /*9580*/  MOV R3, 0x0 ;  /* 0x0000000000037802 */ /* 0x000fc80000000f00 */
[----:B------:R-:W-:Y:S05]  /*9590*/  RET.REL.NODEC R2 `(_ZN7cutlass13device_kernelINS_4gemm6kernel13GemmUniversalIN4cute5tupleIJiiiiEEENS1_10collective13CollectiveMmaINS1_35MainloopSm100TmaUmmaWarpSpecializedILi2ELi2ELi4ENS5_IJNS4_1CILi1EEESB_SB_EEEEENS5_IJNSA_ILi64EEENSA_ILi128EEESF_EEENS_10tfloat32_tENS5_IJlSB_lEEESH_SI_NS4_8TiledMMAINS4_8MMA_AtomIJNS4_17SM100_MMA_TF32_SSISH_SH_fLi64ELi128ELNS4_4UMMA5MajorE0ELSN_0ELNSM_7ScaleInE0ELSO_0EEEEEENS4_6LayoutISC_NS5_IJNSA_ILi0EEESS_SS_EEEEENS5_IJNS4_10UnderscoreESV_SV_EEEEENS4_13SM90_TMA_LOADENS4_14ComposedLayoutINS4_7SwizzleILi3ELi4ELi3EEENS4_18smem_ptr_flag_bitsILi32EEENSR_INS5_IJNSA_ILi8EEENSA_ILi32EEEEEENS5_IJS15_SB_EEEEEEEvNS4_8identityESY_S19_vS1A_EENS_8epilogue10collective18CollectiveEpilogueINS1C_23Sm100TmaWarpSpecializedILi4ELi2ELi16ELb1ELb0EEEJSG_NS5_IJNSR_ISE_SB_EENSR_IS15_SB_EEEEESH_SI_SH_SI_NS1C_6fusion15FusionCallbacksIS1G_NS1K_17LinearCombinationISH_fSH_fLNS_15FloatRoundStyleE2EEESG_S1J_JEEENS4_5SM1004TMEM4LOAD26SM100_TMEM_LOAD_16dp128b8xESY_S19_NS4_17SM75_U32x4_LDSM_NENS4_14SM90_TMA_STOREES19_NS4_17SM90_U32x4_STSM_NENS4_39AutoVectorizingCopyWithAssumedAlignmentILi128EEEEEEvvEEEEvNT_6ParamsE) ;  /* 0xffffff6802987950 */ /* 0x000fea0003c3ffff */
        .weak           $__internal_2_$__cuda_sm10x_tcgen05_guardrail_trap_unallocated_columns_being_dealloced
        .type           $__internal_2_$__cuda_sm10x_tcgen05_guardrail_trap_unallocated_columns_being_dealloced,@function
        .size           $__internal_2_$__cuda_sm10x_tcgen05_guardrail_trap_unallocated_columns_being_dealloced,(.L_x_174 - $__internal_2_$__cuda_sm10x_tcgen05_guardrail_trap_unallocated_columns_being_dealloced)
$__internal_2_$__cuda_sm10x_tcgen05_guardrail_trap_unallocated_columns_being_dealloced:
[----:B------:R-:W-:Y:S05]  /*95a0*/  BPT.TRAP 0x1 ;  /* 0x000000040000795c */ /* 0x000fea0000300000 */
[----:B------:R-:W-:-:S04]  /*95b0*/  HFMA2 R3, -RZ, RZ, 0, 0 ;  /* 0x00000000ff037431 */ /* 0x000fc800000001ff */
[----:B------:R-:W-:Y:S05]  /*95c0*/  RET.REL.NODEC R2 `(_ZN7cutlass13device_kernelINS_4gemm6kernel13GemmUniversalIN4cute5tupleIJiiiiEEENS1_10collective13CollectiveMmaINS1_35MainloopSm100TmaUmmaWarpSpecializedILi2ELi2ELi4ENS5_IJNS4_1CILi1EEESB_SB_EEEEENS5_IJNSA_ILi64EEENSA_ILi128EEESF_EEENS_10tfloat32_tENS5_IJlSB_lEEESH_SI_NS4_8TiledMMAINS4_8MMA_AtomIJNS4_17SM100_MMA_TF32_SSISH_SH_fLi64ELi128ELNS4_4UMMA5MajorE0ELSN_0ELNSM_7ScaleInE0ELSO_0EEEEEENS4_6LayoutISC_NS5_IJNSA_ILi0EEESS_SS_EEEEENS5_IJNS4_10UnderscoreESV_SV_EEEEENS4_13SM90_TMA_LOADENS4_14ComposedLayoutINS4_7SwizzleILi3ELi4ELi3EEENS4_18smem_ptr_flag_bitsILi32EEENSR_INS5_IJNSA_ILi8EEENSA_ILi32EEEEEENS5_IJS15_SB_EEEEEEEvNS4_8identityESY_S19_vS1A_EENS_8epilogue10collective18CollectiveEpilogueINS1C_23Sm100TmaWarpSpecializedILi4ELi2ELi16ELb1ELb0EEEJSG_NS5_IJNSR_ISE_SB_EENSR_IS15_SB_EEEEESH_SI_SH_SI_NS1C_6fusion15FusionCallbacksIS1G_NS1K_17LinearCombinationISH_fSH_fLNS_15FloatRoundStyleE2EEESG_S1J_JEEENS4_5SM1004TMEM4LOAD26SM100_TMEM_LOAD_16dp128b8xESY_S19_NS4_17SM75_U32x4_LDSM_NENS4_14SM90_TMA_STOREES19_NS4_17SM90_U32x4_STSM_NENS4_39AutoVectorizingCopyWithAssumedAlignmentILi128EEEEEEvvEEEEvNT_6ParamsE) ;  /* 0xffffff68028c7950 */ /* 0x000fea0003c3ffff */
.L_x_173:
[----:B------:R-:W-:-:S00]  /*95d0*/  BRA `(.L_x_173) ;  /* 0xfffffffc00fc7947 */ /* 0x000fc0000383ffff */
[----:B------:R-:W-:-:S00]  /*95e0*/  NOP ;  /* 0x0000000000007918 */ /* 0x000fc00000000000 */
        /* <DEDUP_REMOVED lines=9> */
.L_x_174:


//--------------------- .nv.global.init           --------------------------
	.section	.nv.global.init,"aw",@progbits
.nv.global.init:
	.type		$str$27,@object
	.size		$str$27,($str$28 - $str$27)
$str$27:
        /*0000*/ 	.byte	0x28, 0x61, 0x64, 0x64, 0x72, 0x65, 0x73, 0x73, 0x20, 0x26, 0x20, 0x6d, 0x61, 0x73, 0x6b, 0x29
        /*0010*/ 	.byte	0x20, 0x3d, 0x3d, 0x20, 0x30, 0x00
	.type		$str$28,@object
	.size		$str$28,($str$26 - $str$28)
$str$28:
        /*0016*/ 	.byte	0x2f, 0x74, 0x6d, 0x70, 0x2f, 0x63, 0x75, 0x74, 0x6c, 0x61, 0x73, 0x73, 0x5f, 0x73, 0x77, 0x65
        /*0026*/ 	.byte	0x65, 0x70, 0x5f, 0x73, 0x72, 0x63, 0x2f, 0x69, 0x6e, 0x63, 0x6c, 0x75, 0x64, 0x65, 0x2f, 0x63
        /*0036*/ 	.byte	0x75, 0x74, 0x65, 0x2f, 0x70, 0x6f, 0x69, 0x6e, 0x74, 0x65, 0x72, 0x5f, 0x66, 0x6c, 0x61, 0x67
        /*0046*/ 	.byte	0x67, 0x65, 0x64, 0x2e, 0x68, 0x70, 0x70, 0x00
	.type		$str$26,@object
	.size		$str$26,($str$25 - $str$26)
$str$26:
        /*004e*/ 	.byte	0x2f, 0x74, 0x6d, 0x70, 0x2f, 0x63, 0x75, 0x74, 0x6c, 0x61, 0x73, 0x73, 0x5f, 0x73, 0x77, 0x65
        /*005e*/ 	.byte	0x65, 0x70, 0x5f, 0x73, 0x72, 0x63, 0x2f, 0x69, 0x6e, 0x63, 0x6c, 0x75, 0x64, 0x65, 0x2f, 0x63
        /*006e*/ 	.byte	0x75, 0x74, 0x65, 0x2f, 0x61, 0x74, 0x6f, 0x6d, 0x2f, 0x63, 0x6f, 0x70, 0x79, 0x5f, 0x74, 0x72
        /*007e*/ 	.byte	0x61, 0x69, 0x74, 0x73, 0x5f, 0x73, 0x6d, 0x31, 0x30, 0x30, 0x2e, 0x68, 0x70, 0x70, 0x00
	.type		$str$25,@object
	.size		$str$25,(__unnamed_1 - $str$25)
$str$25:
        /*008d*/ 	.byte	0x28, 0x28, 0x75, 0x69, 0x6e, 0x74, 0x33, 0x32, 0x5f, 0x74, 0x28, 0x74, 0x68, 0x72, 0x65, 0x61
        /*009d*/ 	.byte	0x64, 0x49, 0x64, 0x78, 0x2e, 0x78, 0x29, 0x20, 0x2f, 0x20, 0x33, 0x32, 0x29, 0x20, 0x25, 0x20
        /*00ad*/ 	.byte	0x34, 0x29, 0x20, 0x3d, 0x3d, 0x20, 0x28, 0x28, 0x28, 0x74, 0x6d, 0x65, 0x6d, 0x5f, 0x61, 0x64
        /*00bd*/ 	.byte	0x64, 0x72, 0x20, 0x3e, 0x3e, 0x20, 0x31, 0x36, 0x29, 0x20, 0x2f, 0x20, 0x33, 0x32, 0x29, 0x20
        /*00cd*/ 	.byte	0x25, 0x20, 0x34, 0x29, 0x00
	.type		__unnamed_1,@object
	.size		__unnamed_1,(__unnamed_2 - __unnamed_1)
__unnamed_1:
        /*00d2*/ 	.byte	0x61, 0x75, 0x74, 0x6f, 0x20, 0x63, 0x75, 0x74, 0x65, 0x3a, 0x3a, 0x61, 0x73, 0x5f, 0x70, 0x6f
        /* <DEDUP_REMOVED lines=24> */
        /*0262*/ 	.byte	0x30, 0x34, 0x38, 0x3e, 0x3e, 0x3e, 0x3e, 0x5d, 0x00
	.type		__unnamed_2,@object
	.size		__unnamed_2,(.L_2 - __unnamed_2)
__unnamed_2:
        /* <DEDUP_REMOVED lines=45> */
        /*053b*/ 	.byte	0x3e, 0x3e, 0x3e, 0x5d, 0x00
.L_2:


//--------------------- .nv.shared._ZN7cutlass13device_kernelINS_4gemm6kernel13GemmUniversalIN4cute5tupleIJiiiiEEENS1_10collective13CollectiveMmaINS1_35MainloopSm100TmaUmmaWarpSpecializedILi2ELi2ELi4ENS5_IJNS4_1CILi1EEESB_SB_EEEEENS5_IJNSA_ILi64EEENSA_ILi128EEESF_EEENS_10tfloat32_tENS5_IJlSB_lEEESH_SI_NS4_8TiledMMAINS4_8MMA_AtomIJNS4_17SM100_MMA_TF32_SSISH_SH_fLi64ELi128ELNS4_4UMMA5MajorE0ELSN_0ELNSM_7ScaleInE0ELSO_0EEEEEENS4_6LayoutISC_NS5_IJNSA_ILi0EEESS_SS_EEEEENS5_IJNS4_10UnderscoreESV_SV_EEEEENS4_13SM90_TMA_LOADENS4_14ComposedLayoutINS4_7SwizzleILi3ELi4ELi3EEENS4_18smem_ptr_flag_bitsILi32EEENSR_INS5_IJNSA_ILi8EEENSA_ILi32EEEEEENS5_IJS15_SB_EEEEEEEvNS4_8identityESY_S19_vS1A_EENS_8epilogue10collective18CollectiveEpilogueINS1C_23Sm100TmaWarpSpecializedILi4ELi2ELi16ELb1ELb0EEEJSG_NS5_IJNSR_ISE_SB_EENSR_IS15_SB_EEEEESH_SI_SH_SI_NS1C_6fusion15FusionCallbacksIS1G_NS1K_17LinearCombinationISH_fSH_fLNS_15FloatRoundStyleE2EEESG_S1J_JEEENS4_5SM1004TMEM4LOAD26SM100_TMEM_LOAD_16dp128b8xESY_S19_NS4_17SM75_U32x4_LDSM_NENS4_14SM90_TMA_STOREES19_NS4_17SM90_U32x4_STSM_NENS4_39AutoVectorizingCopyWithAssumedAlignmentILi128EEEEEEvvEEEEvNT_6ParamsE --------------------------
	.section	.nv.shared._ZN7cutlass13device_kernelINS_4gemm6kernel13GemmUniversalIN4cute5tupleIJiiiiEEENS1_10collective13CollectiveMmaINS1_35MainloopSm100TmaUmmaWarpSpecializedILi2ELi2ELi4ENS5_IJNS4_1CILi1EEESB_SB_EEEEENS5_IJNSA_ILi64EEENSA_ILi128EEESF_EEENS_10tfloat32_tENS5_IJlSB_lEEESH_SI_NS4_8TiledMMAINS4_8MMA_AtomIJNS4_17SM100_MMA_TF32_SSISH_SH_fLi64ELi128ELNS4_4UMMA5MajorE0ELSN_0ELNSM_7ScaleInE0ELSO_0EEEEEENS4_6LayoutISC_NS5_IJNSA_ILi0EEESS_SS_EEEEENS5_IJNS4_10UnderscoreESV_SV_EEEEENS4_13SM90_TMA_LOADENS4_14ComposedLayoutINS4_7SwizzleILi3ELi4ELi3EEENS4_18smem_ptr_flag_bitsILi32EEENSR_INS5_IJNSA_ILi8EEENSA_ILi32EEEEEENS5_IJS15_SB_EEEEEEEvNS4_8identityESY_S19_vS1A_EENS_8epilogue10collective18CollectiveEpilogueINS1C_23Sm100TmaWarpSpecializedILi4ELi2ELi16ELb1ELb0EEEJSG_NS5_IJNSR_ISE_SB_EENSR_IS15_SB_EEEEESH_SI_SH_SI_NS1C_6fusion15FusionCallbacksIS1G_NS1K_17LinearCombinationISH_fSH_fLNS_15FloatRoundStyleE2EEESG_S1J_JEEENS4_5SM1004TMEM4LOAD26SM100_TMEM_LOAD_16dp128b8xESY_S19_NS4_17SM75_U32x4_LDSM_NENS4_14SM90_TMA_STOREES19_NS4_17SM90_U32x4_STSM_NENS4_39AutoVectorizingCopyWithAssumedAlignmentILi128EEEEEEvvEEEEvNT_6ParamsE,"aw",@nobits
	.sectionflags	@""
	.align	16
	.zero		1024


//--------------------- .nv.shared.reserved.0     --------------------------
	.section	.nv.shared.reserved.0,"aw",@nobits
	.weak		__nv_reservedSMEM_offset_0_alias
	.size		__nv_reservedSMEM_offset_0_alias, 0, 64
	.other		__nv_reservedSMEM_offset_0_alias,@"STO_CUDA_RESERVED_SHARED STV_DEFAULT"
__nv_reservedSMEM_offset_0_alias:
	.zero		0
.nv.shared.reserved.0:
	.zero		64
	.weak		__nv_reservedSMEM_tcgen05_partition
	.type		__nv_reservedSMEM_tcgen05_partition,@object
	.size		__nv_reservedSMEM_tcgen05_partition,(.L_0 - __nv_reservedSMEM_tcgen05_partition)
__nv_reservedSMEM_tcgen05_partition:
	.zero		32
.L_0:


//--------------------- .nv.global                --------------------------
	.section	.nv.global,"aw",@nobits
.nv.global:
	.type		_ZN40_INTERNAL_cb92552c_4_k_cu_ccba1d66_280224cute1_E,@object
	.size		_ZN40_INTERNAL_cb92552c_4_k_cu_ccba1d66_280224cute1_E,(_ZN40_INTERNAL_cb92552c_4_k_cu_ccba1d66_280224cuda3std3__45__cpo6cbeginE - _ZN40_INTERNAL_cb92552c_4_k_cu_ccba1d66_280224cute1_E)
_ZN40_INTERNAL_cb92552c_4_k_cu_ccba1d66_280224cute1_E:
	.zero		1
	.type		_ZN40_INTERNAL_cb92552c_4_k_cu_ccba1d66_280224cuda3std3__45__cpo6cbeginE,@object
	.size		_ZN40_INTERNAL_cb92552c_4_k_cu_ccba1d66_280224cuda3std3__45__cpo6cbeginE,(_ZN40_INTERNAL_cb92552c_4_k_cu_ccba1d66_280224cuda3std3__48in_placeE - _ZN40_INTERNAL_cb92552c_4_k_cu_ccba1d66_280224cuda3std3__45__cpo6cbeginE)
_ZN40_INTERNAL_cb92552c_4_k_cu_ccba1d66_280224cuda3std3__45__cpo6cbeginE:
	.zero		1
	.type		_ZN40_INTERNAL_cb92552c_4_k_cu_ccba1d66_280224cuda3std3__48in_placeE,@object
	.size		_ZN40_INTERNAL_cb92552c_4_k_cu_ccba1d66_280224cuda3std3__48in_placeE,(_ZN40_INTERNAL_cb92552c_4_k_cu_ccba1d66_280224cuda3std6ranges3__45__cpo9iter_moveE - _ZN40_INTERNAL_cb92552c_4_k_cu_ccba1d66_280224cuda3std3__48in_placeE)
_ZN40_INTERNAL_cb92552c_4_k_cu_ccba1d66_280224cuda3std3__48in_placeE:
	.zero		1
	.type		_ZN40_INTERNAL_cb92552c_4_k_cu_ccba1d66_280224cuda3std6ranges3__45__cpo9iter_moveE,@object
	.size		_ZN40_INTERNAL_cb92552c_4_k_cu_ccba1d66_280224cuda3std6ranges3__45__cpo9iter_moveE,(_ZN40_INTERNAL_cb92552c_4_k_cu_ccba1d66_280224cuda3std3__45__cpo5beginE - _ZN40_INTERNAL_cb92552c_4_k_cu_ccba1d66_280224cuda3std6ranges3__45__cpo9iter_moveE)
_ZN40_INTERNAL_cb92552c_4_k_cu_ccba1d66_280224cuda3std6ranges3__45__cpo9iter_moveE:
	.zero		1
	.type		_ZN40_INTERNAL_cb92552c_4_k_cu_ccba1d66_280224cuda3std3__45__cpo5beginE,@object
	.size		_ZN40_INTERNAL_cb92552c_4_k_cu_ccba1d66_280224cuda3std3__45__cpo5beginE,(_ZN40_INTERNAL_cb92552c_4_k_cu_ccba1d66_280224cuda3std3__442_GLOBAL__N__cb92552c_4_k_cu_ccba1d66_280226ignoreE - _ZN40_INTERNAL_cb92552c_4_k_cu_ccba1d66_280224cuda3std3__45__cpo5beginE)
_ZN40_INTERNAL_cb92552c_4_k_cu_ccba1d66_280224cuda3std3__45__cpo5beginE:
	.zero		1
	.type		_ZN40_INTERNAL_cb92552c_4_k_cu_ccba1d66_280224cuda3std3__442_GLOBAL__N__cb92552c_4_k_cu_ccba1d66_280226ignoreE,@object
	.size		_ZN40_INTERNAL_cb92552c_4_k_cu_ccba1d66_280224cuda3std3__442_GLOBAL__N__cb92552c_4_k_cu_ccba1d66_280226ignoreE,(_ZN40_INTERNAL_cb92552c_4_k_cu_ccba1d66_280224cute7productE - _ZN40_INTERNAL_cb92552c_4_k_cu_ccba1d66_280224cuda3std3__442_GLOBAL__N__cb92552c_4_k_cu_ccba1d66_280226ignoreE)
_ZN40_INTERNAL_cb92552c_4_k_cu_ccba1d66_280224cuda3std3__442_GLOBAL__N__cb92552c_4_k_cu_ccba1d66_280226ignoreE:
	.zero		1
	.type		_ZN40_INTERNAL_cb92552c_4_k_cu_ccba1d66_280224cute7productE,@object
	.size		_ZN40_INTERNAL_cb92552c_4_k_cu_ccba1d66_280224cute7productE,(_ZN40_INTERNAL_cb92552c_4_k_cu_ccba1d66_280224cuda3std3__45__cpo3endE - _ZN40_INTERNAL_cb92552c_4_k_cu_ccba1d66_280224cute7productE)
_ZN40_INTERNAL_cb92552c_4_k_cu_ccba1d66_280224cute7productE:
	.zero		1
	.type		_ZN40_INTERNAL_cb92552c_4_k_cu_ccba1d66_280224cuda3std3__45__cpo3endE,@object
	.size		_ZN40_INTERNAL_cb92552c_4_k_cu_ccba1d66_280224cuda3std3__45__cpo3endE,(_ZN40_INTERNAL_cb92552c_4_k_cu_ccba1d66_280224cuda3std3__419piecewise_constructE - _ZN40_INTERNAL_cb92552c_4_k_cu_ccba1d66_280224cuda3std3__45__cpo3endE)
_ZN40_INTERNAL_cb92552c_4_k_cu_ccba1d66_280224cuda3std3__45__cpo3endE:
	.zero		1
	.type		_ZN40_INTERNAL_cb92552c_4_k_cu_ccba1d66_280224cuda3std3__419piecewise_constructE,@object
	.size		_ZN40_INTERNAL_cb92552c_4_k_cu_ccba1d66_280224cuda3std3__419piecewise_constructE,(_ZN40_INTERNAL_cb92552c_4_k_cu_ccba1d66_280224cuda3std3__45__cpo4cendE - _ZN40_INTERNAL_cb92552c_4_k_cu_ccba1d66_280224cuda3std3__419piecewise_constructE)
_ZN40_INTERNAL_cb92552c_4_k_cu_ccba1d66_280224cuda3std3__419piecewise_constructE:
	.zero		1
	.type		_ZN40_INTERNAL_cb92552c_4_k_cu_ccba1d66_280224cuda3std3__45__cpo4cendE,@object
	.size		_ZN40_INTERNAL_cb92552c_4_k_cu_ccba1d66_280224cuda3std3__45__cpo4cendE,(_ZN40_INTERNAL_cb92552c_4_k_cu_ccba1d66_280224cuda3std6ranges3__45__cpo4swapE - _ZN40_INTERNAL_cb92552c_4_k_cu_ccba1d66_280224cuda3std3__45__cpo4cendE)
_ZN40_INTERNAL_cb92552c_4_k_cu_ccba1d66_280224cuda3std3__45__cpo4cendE:
	.zero		1
	.type		_ZN40_INTERNAL_cb92552c_4_k_cu_ccba1d66_280224cuda3std6ranges3__45__cpo4swapE,@object
	.size		_ZN40_INTERNAL_cb92552c_4_k_cu_ccba1d66_280224cuda3std6ranges3__45__cpo4swapE,(.L_10 - _ZN40_INTERNAL_cb92552c_4_k_cu_ccba1d66_280224cuda3std6ranges3__45__cpo4swapE)
_ZN40_INTERNAL_cb92552c_4_k_cu_ccba1d66_280224cuda3std6ranges3__45__cpo4swapE:
	.zero		1
.L_10:


//--------------------- .nv.constant0._ZN7cutlass13device_kernelINS_4gemm6kernel13GemmUniversalIN4cute5tupleIJiiiiEEENS1_10collective13CollectiveMmaINS1_35MainloopSm100TmaUmmaWarpSpecializedILi2ELi2ELi4ENS5_IJNS4_1CILi1EEESB_SB_EEEEENS5_IJNSA_ILi64EEENSA_ILi128EEESF_EEENS_10tfloat32_tENS5_IJlSB_lEEESH_SI_NS4_8TiledMMAINS4_8MMA_AtomIJNS4_17SM100_MMA_TF32_SSISH_SH_fLi64ELi128ELNS4_4UMMA5MajorE0ELSN_0ELNSM_7ScaleInE0ELSO_0EEEEEENS4_6LayoutISC_NS5_IJNSA_ILi0EEESS_SS_EEEEENS5_IJNS4_10UnderscoreESV_SV_EEEEENS4_13SM90_TMA_LOADENS4_14ComposedLayoutINS4_7SwizzleILi3ELi4ELi3EEENS4_18smem_ptr_flag_bitsILi32EEENSR_INS5_IJNSA_ILi8EEENSA_ILi32EEEEEENS5_IJS15_SB_EEEEEEEvNS4_8identityESY_S19_vS1A_EENS_8epilogue10collective18CollectiveEpilogueINS1C_23Sm100TmaWarpSpecializedILi4ELi2ELi16ELb1ELb0EEEJSG_NS5_IJNSR_ISE_SB_EENSR_IS15_SB_EEEEESH_SI_SH_SI_NS1C_6fusion15FusionCallbacksIS1G_NS1K_17LinearCombinationISH_fSH_fLNS_15FloatRoundStyleE2EEESG_S1J_JEEENS4_5SM1004TMEM4LOAD26SM100_TMEM_LOAD_16dp128b8xESY_S19_NS4_17SM75_U32x4_LDSM_NENS4_14SM90_TMA_STOREES19_NS4_17SM90_U32x4_STSM_NENS4_39AutoVectorizingCopyWithAssumedAlignmentILi128EEEEEEvvEEEEvNT_6ParamsE --------------------------
	.section	.nv.constant0._ZN7cutlass13device_kernelINS_4gemm6kernel13GemmUniversalIN4cute5tupleIJiiiiEEENS1_10collective13CollectiveMmaINS1_35MainloopSm100TmaUmmaWarpSpecializedILi2ELi2ELi4ENS5_IJNS4_1CILi1EEESB_SB_EEEEENS5_IJNSA_ILi64EEENSA_ILi128EEESF_EEENS_10tfloat32_tENS5_IJlSB_lEEESH_SI_NS4_8TiledMMAINS4_8MMA_AtomIJNS4_17SM100_MMA_TF32_SSISH_SH_fLi64ELi128ELNS4_4UMMA5MajorE0ELSN_0ELNSM_7ScaleInE0ELSO_0EEEEEENS4_6LayoutISC_NS5_IJNSA_ILi0EEESS_SS_EEEEENS5_IJNS4_10UnderscoreESV_SV_EEEEENS4_13SM90_TMA_LOADENS4_14ComposedLayoutINS4_7SwizzleILi3ELi4ELi3EEENS4_18smem_ptr_flag_bitsILi32EEENSR_INS5_IJNSA_ILi8EEENSA_ILi32EEEEEENS5_IJS15_SB_EEEEEEEvNS4_8identityESY_S19_vS1A_EENS_8epilogue10collective18CollectiveEpilogueINS1C_23Sm100TmaWarpSpecializedILi4ELi2ELi16ELb1ELb0EEEJSG_NS5_IJNSR_ISE_SB_EENSR_IS15_SB_EEEEESH_SI_SH_SI_NS1C_6fusion15FusionCallbacksIS1G_NS1K_17LinearCombinationISH_fSH_fLNS_15FloatRoundStyleE2EEESG_S1J_JEEENS4_5SM1004TMEM4LOAD26SM100_TMEM_LOAD_16dp128b8xESY_S19_NS4_17SM75_U32x4_LDSM_NENS4_14SM90_TMA_STOREES19_NS4_17SM90_U32x4_STSM_NENS4_39AutoVectorizingCopyWithAssumedAlignmentILi128EEEEEEvvEEEEvNT_6ParamsE,"a",@progbits
	.sectionflags	@""
	.align	4
.nv.constant0._ZN7cutlass13device_kernelINS_4gemm6kernel13GemmUniversalIN4cute5tupleIJiiiiEEENS1_10collective13CollectiveMmaINS1_35MainloopSm100TmaUmmaWarpSpecializedILi2ELi2ELi4ENS5_IJNS4_1CILi1EEESB_SB_EEEEENS5_IJNSA_ILi64EEENSA_ILi128EEESF_EEENS_10tfloat32_tENS5_IJlSB_lEEESH_SI_NS4_8TiledMMAINS4_8MMA_AtomIJNS4_17SM100_MMA_TF32_SSISH_SH_fLi64ELi128ELNS4_4UMMA5MajorE0ELSN_0ELNSM_7ScaleInE0ELSO_0EEEEEENS4_6LayoutISC_NS5_IJNSA_ILi0EEESS_SS_EEEEENS5_IJNS4_10UnderscoreESV_SV_EEEEENS4_13SM90_TMA_LOADENS4_14ComposedLayoutINS4_7SwizzleILi3ELi4ELi3EEENS4_18smem_ptr_flag_bitsILi32EEENSR_INS5_IJNSA_ILi8EEENSA_ILi32EEEEEENS5_IJS15_SB_EEEEEEEvNS4_8identityESY_S19_vS1A_EENS_8epilogue10collective18CollectiveEpilogueINS1C_23Sm100TmaWarpSpecializedILi4ELi2ELi16ELb1ELb0EEEJSG_NS5_IJNSR_ISE_SB_EENSR_IS15_SB_EEEEESH_SI_SH_SI_NS1C_6fusion15FusionCallbacksIS1G_NS1K_17LinearCombinationISH_fSH_fLNS_15FloatRoundStyleE2EEESG_S1J_JEEENS4_5SM1004TMEM4LOAD26SM100_TMEM_LOAD_16dp128b8xESY_S19_NS4_17SM75_U32x4_LDSM_NENS4_14SM90_TMA_STOREES19_NS4_17SM90_U32x4_STSM_NENS4_39AutoVectorizingCopyWithAssumedAlignmentILi128EEEEEEvvEEEEvNT_6ParamsE:
	.zero		2944


//--------------------- SYMBOLS --------------------------

	.type		.nv.reservedSmem.offset0,@object
	.size		.nv.reservedSmem.offset0,0x4
	.type		.nv.reservedSmem.cap,@object
	.size		.nv.reservedSmem.cap,0x4
	.type		__assertfail,@function
